def attn_fwd(
    Q,
    K,
    V,
    Out,
    Lse,
    sm_scale,
    stride_qz,
    stride_qh,
    stride_qm,
    stride_qk,
    stride_kz,
    stride_kh,
    stride_kn,
    stride_kk,
    stride_vz,
    stride_vh,
    stride_vn,
    stride_vk,
    stride_oz,
    stride_oh,
    stride_om,
    stride_ok,
    seqlen_q,
    seqlen_k,
    BLOCK_M: tl.constexpr,
    BLOCK_N: tl.constexpr,
    HEAD_DIM: tl.constexpr,
    CAUSAL: tl.constexpr,
):
    start_m = tl.program_id(0)
    off_hz = tl.program_id(1)
    q_off = off_hz * stride_qh
    k_off = off_hz * stride_kh
    v_off = off_hz * stride_vh
    offs_m = start_m * BLOCK_M + tl.arange(0, BLOCK_M)
    offs_d = tl.arange(0, HEAD_DIM)
    offs_n = tl.arange(0, BLOCK_N)
    q_ptrs = Q + q_off + offs_m[:, None] * stride_qm + offs_d[None, :] * stride_qk
    k_ptrs = K + k_off + offs_d[:, None] * stride_kk + offs_n[None, :] * stride_kn
    v_ptrs = V + v_off + offs_n[:, None] * stride_vn + offs_d[None, :] * stride_vk
    m_i = tl.full([BLOCK_M], float("-inf"), dtype=tl.float32)
    l_i = tl.zeros([BLOCK_M], dtype=tl.float32) + 1.0
    acc = tl.zeros([BLOCK_M, HEAD_DIM], dtype=tl.float32)
    q = tl.load(q_ptrs)
    acc, l_i, m_i = _attn_fwd_inner(
        acc,
        l_i,
        m_i,
        q,
        k_ptrs,
        v_ptrs,
        sm_scale,
        stride_kn,
        stride_vn,
        start_m,
        seqlen_k,
        BLOCK_M,
        BLOCK_N,
        HEAD_DIM,
        CAUSAL,
    )
    acc = acc / l_i[:, None]
    lse = m_i + tl.math.log2(l_i) / 1.4426950408889634
    o_ptrs = (
        Out
        + off_hz * stride_oh
        + offs_m[:, None] * stride_om
        + offs_d[None, :] * stride_ok
    )
    tl.store(o_ptrs, acc.to(Out.dtype.element_ty))
    tl.store(Lse + off_hz * seqlen_q + offs_m, lse)

# config = {"BLOCK_M": 128, "BLOCK_N": 64, "HEAD_DIM": 16, "arch": "sm_80", "causal": true, "dtype": "fp16", "num_stages": 2, "num_warps": 4}
# arch = sm_80


// ===== COMPILED SASS (sm_80) =====

	.target	sm_80

	.elftype	@"ET_EXEC"


//--------------------- .note.nv.tkinfo           --------------------------
	.section	.note.nv.tkinfo,"",@"SHT_NOTE"
	.sectionflags	@"SHF_NOTE_NV_TKINFO"
	.tkinfo
        /*0018*/ 	.word	0x00000002
        /*0030*/ 	.string	""
        /*0030*/ 	.string	"ptxas"
        /*0030*/ 	.string	"Cuda compilation tools, release 13.0, V13.0.88"
        /*0030*/ 	.string	"Build cuda_13.0.r13.0/compiler.36424714_0"
        /*0030*/ 	.string	"-v  -suppress-debug-info  -lineinfo  -arch sm_80 "



//--------------------- .note.nv.cuinfo           --------------------------
	.section	.note.nv.cuinfo,"",@"SHT_NOTE"
	.sectionflags	@"SHF_NOTE_NV_CUINFO"
        /*0018*/ 	.short	0x0002
        /*001a*/ 	.short	0x0050
        /*001c*/ 	.short	0x0082
	.zero		2


//--------------------- .nv.info                  --------------------------
	.section	.nv.info,"",@"SHT_CUDA_INFO"
	.align	4


	//----- nvinfo : EIATTR_REGCOUNT
	.align		4
        /*0000*/ 	.byte	0x04, 0x2f
        /*0002*/ 	.short	(.L_2 - .L_1)
	.align		4
.L_1:
        /*0004*/ 	.word	index@(attn_fwd)
        /*0008*/ 	.word	0x000000a8


	//----- nvinfo : EIATTR_FRAME_SIZE
	.align		4
.L_2:
        /*000c*/ 	.byte	0x04, 0x11
        /*000e*/ 	.short	(.L_4 - .L_3)
	.align		4
.L_3:
        /*0010*/ 	.word	index@(attn_fwd)
        /*0014*/ 	.word	0x00000000


	//----- nvinfo : EIATTR_MIN_STACK_SIZE
	.align		4
.L_4:
        /*0018*/ 	.byte	0x04, 0x12
        /*001a*/ 	.short	(.L_6 - .L_5)
	.align		4
.L_5:
        /*001c*/ 	.word	index@(attn_fwd)
        /*0020*/ 	.word	0x00000000
.L_6:


//--------------------- .nv.info.attn_fwd         --------------------------
	.section	.nv.info.attn_fwd,"",@"SHT_CUDA_INFO"
	.sectionflags	@""
	.align	4


	//----- nvinfo : EIATTR_CUDA_API_VERSION
	.align		4
        /*0000*/ 	.byte	0x04, 0x37
        /*0002*/ 	.short	(.L_8 - .L_7)
.L_7:
        /*0004*/ 	.word	0x00000082


	//----- nvinfo : EIATTR_SW2861232_WAR
	.align		4
.L_8:
        /*0008*/ 	.byte	0x01, 0x35
	.zero		2


	//----- nvinfo : EIATTR_PARAM_CBANK
	.align		4
        /*000c*/ 	.byte	0x04, 0x0a
        /*000e*/ 	.short	(.L_10 - .L_9)
	.align		4
.L_9:
        /*0010*/ 	.word	index@(.nv.constant0.attn_fwd)
        /*0014*/ 	.short	0x0160
        /*0016*/ 	.short	0x0088


	//----- nvinfo : EIATTR_CBANK_PARAM_SIZE
	.align		4
.L_10:
        /*0018*/ 	.byte	0x03, 0x19
        /*001a*/ 	.short	0x0088


	//----- nvinfo : EIATTR_KPARAM_INFO
	.align		4
        /*001c*/ 	.byte	0x04, 0x17
        /*001e*/ 	.short	(.L_12 - .L_11)
.L_11:
        /*0020*/ 	.word	0x00000000
        /*0024*/ 	.short	0x0019
        /*0026*/ 	.short	0x0080
        /*0028*/ 	.byte	0x00, 0xf4, 0x21, 0x00


	//----- nvinfo : EIATTR_KPARAM_INFO
	.align		4
.L_12:
        /*002c*/ 	.byte	0x04, 0x17
        /*002e*/ 	.short	(.L_14 - .L_13)
.L_13:
        /*0030*/ 	.word	0x00000000
        /*0034*/ 	.short	0x0018
        /*0036*/ 	.short	0x0078
        /*0038*/ 	.byte	0x00, 0xf4, 0x21, 0x00


	//----- nvinfo : EIATTR_KPARAM_INFO
	.align		4
.L_14:
        /*003c*/ 	.byte	0x04, 0x17
        /*003e*/ 	.short	(.L_16 - .L_15)
.L_15:
        /*0040*/ 	.word	0x00000000
        /*0044*/ 	.short	0x0017
        /*0046*/ 	.short	0x0070
        /*0048*/ 	.byte	0x00, 0xf0, 0x11, 0x00


	//----- nvinfo : EIATTR_KPARAM_INFO
	.align		4
.L_16:
        /*004c*/ 	.byte	0x04, 0x17
        /*004e*/ 	.short	(.L_18 - .L_17)
.L_17:
        /*0050*/ 	.word	0x00000000
        /*0054*/ 	.short	0x0016
        /*0056*/ 	.short	0x006c
        /*0058*/ 	.byte	0x00, 0xf0, 0x11, 0x00


	//----- nvinfo : EIATTR_KPARAM_INFO
	.align		4
.L_18:
        /*005c*/ 	.byte	0x04, 0x17
        /*005e*/ 	.short	(.L_20 - .L_19)
.L_19:
        /*0060*/ 	.word	0x00000000
        /*0064*/ 	.short	0x0015
        /*0066*/ 	.short	0x0068
        /*0068*/ 	.byte	0x00, 0xf0, 0x11, 0x00


	//----- nvinfo : EIATTR_KPARAM_INFO
	.align		4
.L_20:
        /*006c*/ 	.byte	0x04, 0x17
        /*006e*/ 	.short	(.L_22 - .L_21)
.L_21:
        /*0070*/ 	.word	0x00000000
        /*0074*/ 	.short	0x0014
        /*0076*/ 	.short	0x0064
        /*0078*/ 	.byte	0x00, 0xf0, 0x11, 0x00


	//----- nvinfo : EIATTR_KPARAM_INFO
	.align		4
.L_22:
        /*007c*/ 	.byte	0x04, 0x17
        /*007e*/ 	.short	(.L_24 - .L_23)
.L_23:
        /*0080*/ 	.word	0x00000000
        /*0084*/ 	.short	0x0013
        /*0086*/ 	.short	0x0060
        /*0088*/ 	.byte	0x00, 0xf0, 0x11, 0x00


	//----- nvinfo : EIATTR_KPARAM_INFO
	.align		4
.L_24:
        /*008c*/ 	.byte	0x04, 0x17
        /*008e*/ 	.short	(.L_26 - .L_25)
.L_25:
        /*0090*/ 	.word	0x00000000
        /*0094*/ 	.short	0x0012
        /*0096*/ 	.short	0x005c
        /*0098*/ 	.byte	0x00, 0xf0, 0x11, 0x00


	//----- nvinfo : EIATTR_KPARAM_INFO
	.align		4
.L_26:
        /*009c*/ 	.byte	0x04, 0x17
        /*009e*/ 	.short	(.L_28 - .L_27)
.L_27:
        /*00a0*/ 	.word	0x00000000
        /*00a4*/ 	.short	0x0011
        /*00a6*/ 	.short	0x0058
        /*00a8*/ 	.byte	0x00, 0xf0, 0x11, 0x00


	//----- nvinfo : EIATTR_KPARAM_INFO
	.align		4
.L_28:
        /*00ac*/ 	.byte	0x04, 0x17
        /*00ae*/ 	.short	(.L_30 - .L_29)
.L_29:
        /*00b0*/ 	.word	0x00000000
        /*00b4*/ 	.short	0x0010
        /*00b6*/ 	.short	0x0054
        /*00b8*/ 	.byte	0x00, 0xf0, 0x11, 0x00


	//----- nvinfo : EIATTR_KPARAM_INFO
	.align		4
.L_30:
        /*00bc*/ 	.byte	0x04, 0x17
        /*00be*/ 	.short	(.L_32 - .L_31)
.L_31:
        /*00c0*/ 	.word	0x00000000
        /*00c4*/ 	.short	0x000f
        /*00c6*/ 	.short	0x0050
        /*00c8*/ 	.byte	0x00, 0xf0, 0x11, 0x00


	//----- nvinfo : EIATTR_KPARAM_INFO
	.align		4
.L_32:
        /*00cc*/ 	.byte	0x04, 0x17
        /*00ce*/ 	.short	(.L_34 - .L_33)
.L_33:
        /*00d0*/ 	.word	0x00000000
        /*00d4*/ 	.short	0x000e
        /*00d6*/ 	.short	0x004c
        /*00d8*/ 	.byte	0x00, 0xf0, 0x11, 0x00


	//----- nvinfo : EIATTR_KPARAM_INFO
	.align		4
.L_34:
        /*00dc*/ 	.byte	0x04, 0x17
        /*00de*/ 	.short	(.L_36 - .L_35)
.L_35:
        /*00e0*/ 	.word	0x00000000
        /*00e4*/ 	.short	0x000d
        /*00e6*/ 	.short	0x0048
        /*00e8*/ 	.byte	0x00, 0xf0, 0x11, 0x00


	//----- nvinfo : EIATTR_KPARAM_INFO
	.align		4
.L_36:
        /*00ec*/ 	.byte	0x04, 0x17
        /*00ee*/ 	.short	(.L_38 - .L_37)
.L_37:
        /*00f0*/ 	.word	0x00000000
        /*00f4*/ 	.short	0x000c
        /*00f6*/ 	.short	0x0044
        /*00f8*/ 	.byte	0x00, 0xf0, 0x11, 0x00


	//----- nvinfo : EIATTR_KPARAM_INFO
	.align		4
.L_38:
        /*00fc*/ 	.byte	0x04, 0x17
        /*00fe*/ 	.short	(.L_40 - .L_39)
.L_39:
        /*0100*/ 	.word	0x00000000
        /*0104*/ 	.short	0x000b
        /*0106*/ 	.short	0x0040
        /*0108*/ 	.byte	0x00, 0xf0, 0x11, 0x00


	//----- nvinfo : EIATTR_KPARAM_INFO
	.align		4
.L_40:
        /*010c*/ 	.byte	0x04, 0x17
        /*010e*/ 	.short	(.L_42 - .L_41)
.L_41:
        /*0110*/ 	.word	0x00000000
        /*0114*/ 	.short	0x000a
        /*0116*/ 	.short	0x003c
        /*0118*/ 	.byte	0x00, 0xf0, 0x11, 0x00


	//----- nvinfo : EIATTR_KPARAM_INFO
	.align		4
.L_42:
        /*011c*/ 	.byte	0x04, 0x17
        /*011e*/ 	.short	(.L_44 - .L_43)
.L_43:
        /*0120*/ 	.word	0x00000000
        /*0124*/ 	.short	0x0009
        /*0126*/ 	.short	0x0038
        /*0128*/ 	.byte	0x00, 0xf0, 0x11, 0x00


	//----- nvinfo : EIATTR_KPARAM_INFO
	.align		4
.L_44:
        /*012c*/ 	.byte	0x04, 0x17
        /*012e*/ 	.short	(.L_46 - .L_45)
.L_45:
        /*0130*/ 	.word	0x00000000
        /*0134*/ 	.short	0x0008
        /*0136*/ 	.short	0x0034
        /*0138*/ 	.byte	0x00, 0xf0, 0x11, 0x00


	//----- nvinfo : EIATTR_KPARAM_INFO
	.align		4
.L_46:
        /*013c*/ 	.byte	0x04, 0x17
        /*013e*/ 	.short	(.L_48 - .L_47)
.L_47:
        /*0140*/ 	.word	0x00000000
        /*0144*/ 	.short	0x0007
        /*0146*/ 	.short	0x0030
        /*0148*/ 	.byte	0x00, 0xf0, 0x11, 0x00


	//----- nvinfo : EIATTR_KPARAM_INFO
	.align		4
.L_48:
        /*014c*/ 	.byte	0x04, 0x17
        /*014e*/ 	.short	(.L_50 - .L_49)
.L_49:
        /*0150*/ 	.word	0x00000000
        /*0154*/ 	.short	0x0006
        /*0156*/ 	.short	0x002c
        /*0158*/ 	.byte	0x00, 0xf0, 0x11, 0x00


	//----- nvinfo : EIATTR_KPARAM_INFO
	.align		4
.L_50:
        /*015c*/ 	.byte	0x04, 0x17
        /*015e*/ 	.short	(.L_52 - .L_51)
.L_51:
        /*0160*/ 	.word	0x00000000
        /*0164*/ 	.short	0x0005
        /*0166*/ 	.short	0x0028
        /*0168*/ 	.byte	0x00, 0xf0, 0x11, 0x00


	//----- nvinfo : EIATTR_KPARAM_INFO
	.align		4
.L_52:
        /*016c*/ 	.byte	0x04, 0x17
        /*016e*/ 	.short	(.L_54 - .L_53)
.L_53:
        /*0170*/ 	.word	0x00000000
        /*0174*/ 	.short	0x0004
        /*0176*/ 	.short	0x0020
        /*0178*/ 	.byte	0x00, 0xf4, 0x21, 0x00


	//----- nvinfo : EIATTR_KPARAM_INFO
	.align		4
.L_54:
        /*017c*/ 	.byte	0x04, 0x17
        /*017e*/ 	.short	(.L_56 - .L_55)
.L_55:
        /*0180*/ 	.word	0x00000000
        /*0184*/ 	.short	0x0003
        /*0186*/ 	.short	0x0018
        /*0188*/ 	.byte	0x00, 0xf4, 0x21, 0x00


	//----- nvinfo : EIATTR_KPARAM_INFO
	.align		4
.L_56:
        /*018c*/ 	.byte	0x04, 0x17
        /*018e*/ 	.short	(.L_58 - .L_57)
.L_57:
        /*0190*/ 	.word	0x00000000
        /*0194*/ 	.short	0x0002
        /*0196*/ 	.short	0x0010
        /*0198*/ 	.byte	0x00, 0xf4, 0x21, 0x00


	//----- nvinfo : EIATTR_KPARAM_INFO
	.align		4
.L_58:
        /*019c*/ 	.byte	0x04, 0x17
        /*019e*/ 	.short	(.L_60 - .L_59)
.L_59:
        /*01a0*/ 	.word	0x00000000
        /*01a4*/ 	.short	0x0001
        /*01a6*/ 	.short	0x0008
        /*01a8*/ 	.byte	0x00, 0xf4, 0x21, 0x00


	//----- nvinfo : EIATTR_KPARAM_INFO
	.align		4
.L_60:
        /*01ac*/ 	.byte	0x04, 0x17
        /*01ae*/ 	.short	(.L_62 - .L_61)
.L_61:
        /*01b0*/ 	.word	0x00000000
        /*01b4*/ 	.short	0x0000
        /*01b6*/ 	.short	0x0000
        /*01b8*/ 	.byte	0x00, 0xf4, 0x21, 0x00


	//----- nvinfo : EIATTR_MAXREG_COUNT
	.align		4
.L_62:
        /*01bc*/ 	.byte	0x03, 0x1b
        /*01be*/ 	.short	0x00ff


	//----- nvinfo : EIATTR_NUM_BARRIERS
	.align		4
        /*01c0*/ 	.byte	0x02, 0x4c
        /*01c2*/ 	.byte	0x01
	.zero		1


	//----- nvinfo : EIATTR_MERCURY_ISA_VERSION
	.align		4
        /*01c4*/ 	.byte	0x03, 0x5f
        /*01c6*/ 	.short	0x0000


	//----- nvinfo : EIATTR_COOP_GROUP_MASK_REGIDS
	.align		4
        /*01c8*/ 	.byte	0x04, 0x29
        /*01ca*/ 	.short	(.L_64 - .L_63)


	//   ....[0]....
.L_63:
        /*01cc*/ 	.word	0xffffffff


	//   ....[1]....
        /*01d0*/ 	.word	0xffffffff


	//   ....[2]....
        /*01d4*/ 	.word	0xffffffff


	//   ....[3]....
        /*01d8*/ 	.word	0xffffffff


	//   ....[4]....
        /*01dc*/ 	.word	0xffffffff


	//   ....[5]....
        /*01e0*/ 	.word	0xffffffff


	//   ....[6]....
        /*01e4*/ 	.word	0xffffffff


	//   ....[7]....
        /*01e8*/ 	.word	0xffffffff


	//   ....[8]....
        /*01ec*/ 	.word	0xffffffff


	//   ....[9]....
        /*01f0*/ 	.word	0xffffffff


	//   ....[10]....
        /*01f4*/ 	.word	0xffffffff


	//   ....[11]....
        /*01f8*/ 	.word	0xffffffff


	//   ....[12]....
        /*01fc*/ 	.word	0xffffffff


	//   ....[13]....
        /*0200*/ 	.word	0xffffffff


	//   ....[14]....
        /*0204*/ 	.word	0xffffffff


	//   ....[15]....
        /*0208*/ 	.word	0xffffffff


	//----- nvinfo : EIATTR_COOP_GROUP_INSTR_OFFSETS
	.align		4
.L_64:
        /*020c*/ 	.byte	0x04, 0x28
        /*020e*/ 	.short	(.L_66 - .L_65)


	//   ....[0]....
.L_65:
        /*0210*/ 	.word	0x00002510


	//   ....[1]....
        /*0214*/ 	.word	0x00002530


	//   ....[2]....
        /*0218*/ 	.word	0x000026f0


	//   ....[3]....
        /*021c*/ 	.word	0x00002780


	//   ....[4]....
        /*0220*/ 	.word	0x00002a80


	//   ....[5]....
        /*0224*/ 	.word	0x00002ac0


	//   ....[6]....
        /*0228*/ 	.word	0x00002eb0


	//   ....[7]....
        /*022c*/ 	.word	0x00002f20


	//   ....[8]....
        /*0230*/ 	.word	0x00003ef0


	//   ....[9]....
        /*0234*/ 	.word	0x00003f00


	//   ....[10]....
        /*0238*/ 	.word	0x00003f10


	//   ....[11]....
        /*023c*/ 	.word	0x00003f20


	//   ....[12]....
        /*0240*/ 	.word	0x00003fd0


	//   ....[13]....
        /*0244*/ 	.word	0x00004010


	//   ....[14]....
        /*0248*/ 	.word	0x00004030


	//   ....[15]....
        /*024c*/ 	.word	0x00004060


	//----- nvinfo : EIATTR_EXIT_INSTR_OFFSETS
	.align		4
.L_66:
        /*0250*/ 	.byte	0x04, 0x1c
        /*0252*/ 	.short	(.L_68 - .L_67)


	//   ....[0]....
.L_67:
        /*0254*/ 	.word	0x00005730


	//----- nvinfo : EIATTR_REQNTID
	.align		4
.L_68:
        /*0258*/ 	.byte	0x04, 0x10
        /*025a*/ 	.short	(.L_70 - .L_69)
.L_69:
        /*025c*/ 	.word	0x00000080
        /*0260*/ 	.word	0x00000001
        /*0264*/ 	.word	0x00000001
.L_70:


//--------------------- .nv.callgraph             --------------------------
	.section	.nv.callgraph,"",@"SHT_CUDA_CALLGRAPH"
	.align	4
	.sectionentsize	8
	.align		4
        /*0000*/ 	.word	0x00000000
	.align		4
        /*0004*/ 	.word	0xffffffff
	.align		4
        /*0008*/ 	.word	0x00000000
	.align		4
        /*000c*/ 	.word	0xfffffffe
	.align		4
        /*0010*/ 	.word	0x00000000
	.align		4
        /*0014*/ 	.word	0xfffffffd
	.align		4
        /*0018*/ 	.word	0x00000000
	.align		4
        /*001c*/ 	.word	0xfffffffc


//--------------------- .nv.rel.action            --------------------------
	.section	.nv.rel.action,"",@"SHT_CUDA_RELOCINFO"
	.align	8
	.sectionentsize	8
        /*0000*/ 	.byte	0x73, 0x00, 0x00, 0x00, 0x00, 0x00, 0x00, 0x00, 0x00, 0x00, 0x00, 0x11, 0x25, 0x00, 0x05, 0x36


//--------------------- .nv.constant4             --------------------------
	.section	.nv.constant4,"a",@progbits
	.align	8
	.align		8
.nv.constant4:
        /*0000*/ 	.dword	_$_str


//--------------------- .nv.constant0.attn_fwd    --------------------------
	.section	.nv.constant0.attn_fwd,"a",@progbits
	.sectionflags	@""
	.align	4
.nv.constant0.attn_fwd:
	.zero		488


//--------------------- .text.attn_fwd            --------------------------
	.section	.text.attn_fwd,"ax",@progbits
	.sectioninfo	@"SHI_REGISTERS=168"
	.align	128
        .global         attn_fwd
        .type           attn_fwd,@function
        .size           attn_fwd,(.L_x_3 - attn_fwd)
        .other          attn_fwd,@"STO_CUDA_ENTRY STV_DEFAULT"
attn_fwd:
.text.attn_fwd:
[----:B------:R-:W-:Y:S02]  /*0000*/  IMAD.MOV.U32 R1, RZ, RZ, c[0x0][0x28] ;  /* 0x00000a00ff017624 */ /* 0x000fe400078e00ff */
[----:B------:R-:W0:Y:S01]  /*0010*/  S2R R34, SR_CTAID.X ;  /* 0x0000000000227919 */ /* 0x000e220000002500 */
[----:B------:R-:W-:Y:S01]  /*0020*/  IMAD.MOV.U32 R35, RZ, RZ, c[0x0][0x198] ;  /* 0x00006600ff237624 */ /* 0x000fe200078e00ff */
[----:B------:R-:W-:Y:S02]  /*0030*/  ULDC.64 UR6, c[0x0][0x118] ;  /* 0x0000460000067ab9 */ /* 0x000fe40000000a00 */
[----:B------:R-:W1:Y:S01]  /*0040*/  S2R R36, SR_TID.X ;  /* 0x0000000000247919 */ /* 0x000e620000002100 */
[C---:B------:R-:W-:Y:S01]  /*0050*/  IMAD R15, R35.reuse, 0x6, RZ ;  /* 0x00000006230f7824 */ /* 0x040fe200078e02ff */
[C---:B------:R-:W-:Y:S01]  /*0060*/  SHF.L.U32 R11, R35.reuse, 0x2, RZ ;  /* 0x00000002230b7819 */ /* 0x040fe200000006ff */
[C---:B------:R-:W-:Y:S01]  /*0070*/  IMAD.SHL.U32 R7, R35.reuse, 0x2, RZ ;  /* 0x0000000223077824 */ /* 0x040fe200078e00ff */
[----:B------:R-:W2:Y:S01]  /*0080*/  S2R R38, SR_CTAID.Y ;  /* 0x0000000000267919 */ /* 0x000ea20000002600 */
[C---:B------:R-:W-:Y:S02]  /*0090*/  IMAD R9, R35.reuse, 0x3, RZ ;  /* 0x0000000323097824 */ /* 0x040fe400078e02ff */
[----:B------:R-:W-:-:S02]  /*00a0*/  IMAD R23, R35, 0xa, RZ ;  /* 0x0000000a23177824 */ /* 0x000fc400078e02ff */
[C---:B------:R-:W-:Y:S02]  /*00b0*/  IMAD R27, R35.reuse, 0xc, RZ ;  /* 0x0000000c231b7824 */ /* 0x040fe400078e02ff */
[C---:B------:R-:W-:Y:S02]  /*00c0*/  IMAD R31, R35.reuse, 0xe, RZ ;  /* 0x0000000e231f7824 */ /* 0x040fe400078e02ff */
[C---:B------:R-:W-:Y:S02]  /*00d0*/  IMAD R37, R35.reuse, 0x14, RZ ;  /* 0x0000001423257824 */ /* 0x040fe400078e02ff */
[C---:B------:R-:W-:Y:S02]  /*00e0*/  IMAD R13, R35.reuse, 0x5, RZ ;  /* 0x00000005230d7824 */ /* 0x040fe400078e02ff */
[C---:B------:R-:W-:Y:S02]  /*00f0*/  IMAD R39, R35.reuse, 0x16, RZ ;  /* 0x0000001623277824 */ /* 0x040fe400078e02ff */
[----:B------:R-:W-:-:S02]  /*0100*/  IMAD.SHL.U32 R19, R35, 0x8, RZ ;  /* 0x0000000823137824 */ /* 0x000fc400078e00ff */
[----:B0-----:R-:W-:Y:S02]  /*0110*/  IMAD.SHL.U32 R34, R34, 0x80, RZ ;  /* 0x0000008022227824 */ /* 0x001fe400078e00ff */
[C---:B------:R-:W-:Y:S02]  /*0120*/  IMAD R41, R35.reuse, 0x18, RZ ;  /* 0x0000001823297824 */ /* 0x040fe400078e02ff */
[C---:B------:R-:W-:Y:S01]  /*0130*/  IMAD R17, R35.reuse, 0x7, RZ ;  /* 0x0000000723117824 */ /* 0x040fe200078e02ff */
[----:B-1----:R-:W-:Y:S01]  /*0140*/  LOP3.LUT R162, R34, 0x7f, R36, 0xf8, !PT ;  /* 0x0000007f22a27812 */ /* 0x002fe200078ef824 */
[----:B------:R-:W-:Y:S02]  /*0150*/  IMAD R21, R35, 0x9, RZ ;  /* 0x0000000923157824 */ /* 0x000fe400078e02ff */
[----:B--2---:R-:W-:Y:S02]  /*0160*/  IMAD R0, R38, c[0x0][0x190], RZ ;  /* 0x0000640026007a24 */ /* 0x004fe400078e02ff */
[----:B------:R-:W-:-:S02]  /*0170*/  IMAD R3, R162, c[0x0][0x194], RZ ;  /* 0x00006500a2037a24 */ /* 0x000fc400078e02ff */
[C---:B------:R-:W-:Y:S02]  /*0180*/  IMAD.SHL.U32 R2, R0.reuse, 0x2, RZ ;  /* 0x0000000200027824 */ /* 0x040fe400078e00ff */
[----:B------:R-:W-:Y:S01]  /*0190*/  IMAD.HI R0, R0, 0x2, RZ ;  /* 0x0000000200007827 */ /* 0x000fe200078e02ff */
[----:B------:R-:W-:-:S03]  /*01a0*/  SHF.L.U32 R5, R3, 0x1, RZ ;  /* 0x0000000103057819 */ /* 0x000fc600000006ff */
[----:B------:R-:W-:Y:S01]  /*01b0*/  IMAD.HI R3, R3, 0x2, RZ ;  /* 0x0000000203037827 */ /* 0x000fe200078e02ff */
[----:B------:R-:W-:-:S03]  /*01c0*/  IADD3 R2, P0, P1, R5, c[0x0][0x160], R2 ;  /* 0x0000580005027a10 */ /* 0x000fc6000791e002 */
[----:B------:R-:W-:Y:S01]  /*01d0*/  IMAD R5, R35, 0x12, RZ ;  /* 0x0000001223057824 */ /* 0x000fe200078e02ff */
[----:B------:R-:W-:Y:S01]  /*01e0*/  IADD3.X R3, R3, c[0x0][0x164], R0, P0, P1 ;  /* 0x0000590003037a10 */ /* 0x000fe200007e2400 */
[C---:B------:R-:W-:Y:S01]  /*01f0*/  IMAD R43, R35.reuse, 0x1a, RZ ;  /* 0x0000001a232b7824 */ /* 0x040fe200078e02ff */
[CC--:B------:R-:W-:Y:S01]  /*0200*/  LEA R6, P4, R35.reuse, R2.reuse, 0x2 ;  /* 0x0000000223067211 */ /* 0x0c0fe200078810ff */
[----:B------:R-:W-:Y:S01]  /*0210*/  IMAD R45, R35, 0x1c, RZ ;  /* 0x0000001c232d7824 */ /* 0x000fe200078e02ff */
[-C--:B------:R-:W-:Y:S01]  /*0220*/  IADD3 R8, P5, R15, R2.reuse, RZ ;  /* 0x000000020f087210 */ /* 0x080fe20007fbe0ff */
[C---:B------:R-:W-:Y:S01]  /*0230*/  IMAD R25, R35.reuse, 0xb, RZ ;  /* 0x0000000b23197824 */ /* 0x040fe200078e02ff */
[CC--:B------:R-:W-:Y:S01]  /*0240*/  LEA R10, P6, R35.reuse, R2.reuse, 0x3 ;  /* 0x00000002230a7211 */ /* 0x0c0fe200078c18ff */
[----:B------:R-:W-:Y:S01]  /*0250*/  IMAD R47, R35, 0x1e, RZ ;  /* 0x0000001e232f7824 */ /* 0x000fe200078e02ff */
[-C--:B------:R-:W-:Y:S01]  /*0260*/  IADD3 R4, P3, R7, R2.reuse, RZ ;  /* 0x0000000207047210 */ /* 0x080fe20007f7e0ff */
[----:B------:R-:W-:Y:S01]  /*0270*/  IMAD R29, R35, 0xd, RZ ;  /* 0x0000000d231d7824 */ /* 0x000fe200078e02ff */
[----:B------:R-:W-:Y:S01]  /*0280*/  LEA.HI.X.SX32 R7, R7, R3, 0x1, P4 ;  /* 0x0000000307077211 */ /* 0x000fe200020f0eff */
[----:B------:R-:W-:Y:S01]  /*0290*/  IMAD R33, R35, 0xf, RZ ;  /* 0x0000000f23217824 */ /* 0x000fe200078e02ff */
[----:B------:R-:W-:-:S02]  /*02a0*/  IADD3 R12, P4, R23, R2, RZ ;  /* 0x00000002170c7210 */ /* 0x000fc40007f9e0ff */
[-C--:B------:R-:W-:Y:S01]  /*02b0*/  LEA.HI.X.SX32 R9, R9, R3.reuse, 0x1, P5 ;  /* 0x0000000309097211 */ /* 0x080fe200028f0eff */
[----:B------:R0:W2:Y:S01]  /*02c0*/  LDG.E.U16 R6, [R6.64] ;  /* 0x0000000606067981 */ /* 0x0000a2000c1e1500 */
[-C--:B------:R-:W-:Y:S02]  /*02d0*/  LEA R18, P2, R35, R2.reuse, 0x4 ;  /* 0x0000000223127211 */ /* 0x080fe400078420ff */
[-C--:B------:R-:W-:Y:S01]  /*02e0*/  IADD3 R14, P5, R27, R2.reuse, RZ ;  /* 0x000000021b0e7210 */ /* 0x080fe20007fbe0ff */
[----:B------:R1:W3:Y:S01]  /*02f0*/  LDG.E.U16 R8, [R8.64] ;  /* 0x0000000608087981 */ /* 0x0002e2000c1e1500 */
[----:B------:R-:W-:Y:S02]  /*0300*/  LEA.HI.X.SX32 R11, R11, R3, 0x1, P6 ;  /* 0x000000030b0b7211 */ /* 0x000fe400030f0eff */
[-C--:B------:R-:W-:Y:S02]  /*0310*/  IADD3 R20, P0, R5, R2.reuse, RZ ;  /* 0x0000000205147210 */ /* 0x080fe40007f1e0ff */
[-C--:B------:R-:W-:Y:S01]  /*0320*/  IADD3 R16, P6, R31, R2.reuse, RZ ;  /* 0x000000021f107210 */ /* 0x080fe20007fde0ff */
[----:B------:R4:W5:Y:S01]  /*0330*/  LDG.E.U16 R10, [R10.64] ;  /* 0x000000060a0a7981 */ /* 0x000962000c1e1500 */
[----:B------:R-:W-:-:S02]  /*0340*/  IADD3 R22, P1, R37, R2, RZ ;  /* 0x0000000225167210 */ /* 0x000fc40007f3e0ff */
[-C--:B------:R-:W-:Y:S02]  /*0350*/  LEA.HI.X.SX32 R5, R35, R3.reuse, 0x1, P3 ;  /* 0x0000000323057211 */ /* 0x080fe400018f0eff */
[-C--:B------:R-:W-:Y:S02]  /*0360*/  IADD3 R24, P3, R39, R2.reuse, RZ ;  /* 0x0000000227187210 */ /* 0x080fe40007f7e0ff */
[-C--:B------:R-:W-:Y:S01]  /*0370*/  LEA.HI.X.SX32 R13, R13, R3.reuse, 0x1, P4 ;  /* 0x000000030d0d7211 */ /* 0x080fe200020f0eff */
[----:B------:R0:W2:Y:S01]  /*0380*/  LDG.E.U16 R4, [R4.64] ;  /* 0x0000000604047981 */ /* 0x0000a2000c1e1500 */
[----:B------:R-:W-:Y:S02]  /*0390*/  IADD3 R26, P4, R41, R2, RZ ;  /* 0x00000002291a7210 */ /* 0x000fe40007f9e0ff */
[-C--:B------:R-:W-:Y:S01]  /*03a0*/  LEA.HI.X.SX32 R15, R15, R3.reuse, 0x1, P5 ;  /* 0x000000030f0f7211 */ /* 0x080fe200028f0eff */
[----:B------:R0:W2:Y:S01]  /*03b0*/  LDG.E.U16 R12, [R12.64] ;  /* 0x000000060c0c7981 */ /* 0x0000a2000c1e1500 */
[----:B------:R-:W-:-:S02]  /*03c0*/  LEA.HI.X.SX32 R19, R19, R3, 0x1, P2 ;  /* 0x0000000313137211 */ /* 0x000fc400010f0eff */
[-C--:B------:R-:W-:Y:S01]  /*03d0*/  IADD3 R28, P5, R43, R2.reuse, RZ ;  /* 0x000000022b1c7210 */ /* 0x080fe20007fbe0ff */
[----:B------:R0:W2:Y:S01]  /*03e0*/  LDG.E.U16 R35, [R14.64] ;  /* 0x000000060e237981 */ /* 0x0000a2000c1e1500 */
[-C--:B------:R-:W-:Y:S02]  /*03f0*/  LEA.HI.X.SX32 R17, R17, R3.reuse, 0x1, P6 ;  /* 0x0000000311117211 */ /* 0x080fe400030f0eff */
[-C--:B------:R-:W-:Y:S01]  /*0400*/  LEA.HI.X.SX32 R21, R21, R3.reuse, 0x1, P0 ;  /* 0x0000000315157211 */ /* 0x080fe200000f0eff */
[----:B------:R-:W2:Y:S01]  /*0410*/  LDG.E.U16 R18, [R18.64] ;  /* 0x0000000612127981 */ /* 0x000ea2000c1e1500 */
[-C--:B------:R-:W-:Y:S02]  /*0420*/  IADD3 R30, P6, R45, R2.reuse, RZ ;  /* 0x000000022d1e7210 */ /* 0x080fe40007fde0ff */
[----:B------:R-:W-:Y:S01]  /*0430*/  LEA.HI.X.SX32 R23, R23, R3, 0x1, P1 ;  /* 0x0000000317177211 */ /* 0x000fe200008f0eff */
[----:B------:R-:W3:Y:S01]  /*0440*/  LDG.E.U16 R20, [R20.64] ;  /* 0x0000000614147981 */ /* 0x000ee2000c1e1500 */
[----:B------:R-:W-:-:S02]  /*0450*/  IADD3 R32, P2, R47, R2, RZ ;  /* 0x000000022f207210 */ /* 0x000fc40007f5e0ff */
[-C--:B------:R-:W-:Y:S01]  /*0460*/  LEA.HI.X.SX32 R25, R25, R3.reuse, 0x1, P3 ;  /* 0x0000000319197211 */ /* 0x080fe200018f0eff */
[----:B------:R0:W3:Y:S01]  /*0470*/  LDG.E.U16 R2, [R2.64] ;  /* 0x0000000602027981 */ /* 0x0000e2000c1e1500 */
[-C--:B------:R-:W-:Y:S02]  /*0480*/  LEA.HI.X.SX32 R27, R27, R3.reuse, 0x1, P4 ;  /* 0x000000031b1b7211 */ /* 0x080fe400020f0eff */
[-C--:B------:R-:W-:Y:S01]  /*0490*/  LEA.HI.X.SX32 R29, R29, R3.reuse, 0x1, P5 ;  /* 0x000000031d1d7211 */ /* 0x080fe200028f0eff */
[----:B------:R-:W5:Y:S01]  /*04a0*/  LDG.E.U16 R22, [R22.64] ;  /* 0x0000000616167981 */ /* 0x000f62000c1e1500 */
[-C--:B------:R-:W-:Y:S02]  /*04b0*/  LEA.HI.X.SX32 R31, R31, R3.reuse, 0x1, P6 ;  /* 0x000000031f1f7211 */ /* 0x080fe400030f0eff */
[----:B------:R-:W-:Y:S01]  /*04c0*/  LEA.HI.X.SX32 R33, R33, R3, 0x1, P2 ;  /* 0x0000000321217211 */ /* 0x000fe200010f0eff */
[----:B------:R-:W5:Y:S04]  /*04d0*/  LDG.E.U16 R24, [R24.64] ;  /* 0x0000000618187981 */ /* 0x000f68000c1e1500 */
[----:B------:R-:W5:Y:S04]  /*04e0*/  LDG.E.U16 R26, [R26.64] ;  /* 0x000000061a1a7981 */ /* 0x000f68000c1e1500 */
[----:B------:R-:W5:Y:S04]  /*04f0*/  LDG.E.U16 R28, [R28.64] ;  /* 0x000000061c1c7981 */ /* 0x000f68000c1e1500 */
[----:B------:R-:W5:Y:S04]  /*0500*/  LDG.E.U16 R30, [R30.64] ;  /* 0x000000061e1e7981 */ /* 0x000f68000c1e1500 */
[----:B------:R-:W5:Y:S04]  /*0510*/  LDG.E.U16 R32, [R32.64] ;  /* 0x0000000620207981 */ /* 0x000f68000c1e1500 */
[----:B------:R1:W5:Y:S01]  /*0520*/  LDG.E.U16 R17, [R16.64] ;  /* 0x0000000610117981 */ /* 0x000362000c1e1500 */
[----:B------:R-:W-:-:S05]  /*0530*/  LOP3.LUT R0, R36, 0x7f, RZ, 0xc0, !PT ;  /* 0x0000007f24007812 */ /* 0x000fca00078ec0ff */
[----:B0-----:R-:W-:-:S05]  /*0540*/  IMAD.SHL.U32 R3, R0, 0x2, RZ ;  /* 0x0000000200037824 */ /* 0x001fca00078e00ff */
[C---:B------:R-:W-:Y:S02]  /*0550*/  LOP3.LUT R5, R3.reuse, 0x10, RZ, 0x3c, !PT ;  /* 0x0000001003057812 */ /* 0x040fe400078e3cff */
[C---:B------:R-:W-:Y:S02]  /*0560*/  LOP3.LUT R7, R3.reuse, 0x20, RZ, 0x3c, !PT ;  /* 0x0000002003077812 */ /* 0x040fe400078e3cff */
[C---:B-1----:R-:W-:Y:S02]  /*0570*/  LOP3.LUT R9, R3.reuse, 0x30, RZ, 0x3c, !PT ;  /* 0x0000003003097812 */ /* 0x042fe400078e3cff */
[C---:B----4-:R-:W-:Y:S02]  /*0580*/  LOP3.LUT R11, R3.reuse, 0x40, RZ, 0x3c, !PT ;  /* 0x00000040030b7812 */ /* 0x050fe400078e3cff */
[C---:B------:R-:W-:Y:S02]  /*0590*/  LOP3.LUT R13, R3.reuse, 0x50, RZ, 0x3c, !PT ;  /* 0x00000050030d7812 */ /* 0x040fe400078e3cff */
[----:B------:R-:W-:-:S02]  /*05a0*/  LOP3.LUT R0, R3, 0x60, RZ, 0x3c, !PT ;  /* 0x0000006003007812 */ /* 0x000fc400078e3cff */
[----:B------:R-:W-:-:S04]  /*05b0*/  IADD3 R40, R34, 0x80, RZ ;  /* 0x0000008022287810 */ /* 0x000fc80007ffe0ff */
[----:B------:R-:W-:Y:S01]  /*05c0*/  ISETP.GE.AND P0, PT, R40, 0x1, PT ;  /* 0x000000012800780c */ /* 0x000fe20003f06270 */
[----:B------:R-:W-:Y:S01]  /*05d0*/  IMAD.MOV.U32 R15, RZ, RZ, 0x3f800000 ;  /* 0x3f800000ff0f7424 */ /* 0x000fe200078e00ff */
[----:B------:R-:W-:Y:S01]  /*05e0*/  MOV R16, 0x3f800000 ;  /* 0x3f80000000107802 */ /* 0x000fe20000000f00 */
[----:B------:R-:W-:Y:S01]  /*05f0*/  CS2R R64, SRZ ;  /* 0x0000000000407805 */ /* 0x000fe2000001ff00 */
[----:B------:R-:W-:Y:S01]  /*0600*/  MOV R14, 0x3f800000 ;  /* 0x3f800000000e7802 */ /* 0x000fe20000000f00 */
[----:B------:R-:W-:Y:S01]  /*0610*/  CS2R R66, SRZ ;  /* 0x0000000000427805 */ /* 0x000fe2000001ff00 */
[----:B------:R-:W-:Y:S01]  /*0620*/  CS2R R52, SRZ ;  /* 0x0000000000347805 */ /* 0x000fe2000001ff00 */
[----:B------:R-:W-:Y:S01]  /*0630*/  CS2R R54, SRZ ;  /* 0x0000000000367805 */ /* 0x000fe2000001ff00 */
[----:B------:R-:W-:Y:S01]  /*0640*/  CS2R R56, SRZ ;  /* 0x0000000000387805 */ /* 0x000fe2000001ff00 */
[----:B------:R-:W-:Y:S01]  /*0650*/  CS2R R58, SRZ ;  /* 0x00000000003a7805 */ /* 0x000fe2000001ff00 */
[----:B------:R-:W-:Y:S01]  /*0660*/  CS2R R80, SRZ ;  /* 0x0000000000507805 */ /* 0x000fe2000001ff00 */
[----:B------:R-:W-:Y:S01]  /*0670*/  CS2R R82, SRZ ;  /* 0x0000000000527805 */ /* 0x000fe2000001ff00 */
[----:B--2---:R-:W-:Y:S04]  /*0680*/  STS.U16 [R3+0x800], R18 ;  /* 0x0008001203007388 */ /* 0x004fe80000000400 */
[----:B---3--:R0:W-:Y:S04]  /*0690*/  STS.U16 [R3], R2 ;  /* 0x0000000203007388 */ /* 0x0081e80000000400 */
[----:B------:R-:W-:Y:S04]  /*06a0*/  STS.U16 [R5+0x100], R4 ;  /* 0x0001000405007388 */ /* 0x000fe80000000400 */
[----:B------:R1:W-:Y:S01]  /*06b0*/  STS.U16 [R5+0x900], R20 ;  /* 0x0009001405007388 */ /* 0x0003e20000000400 */
[----:B0-----:R-:W-:-:S03]  /*06c0*/  LOP3.LUT R3, R3, 0x70, RZ, 0x3c, !PT ;  /* 0x0000007003037812 */ /* 0x001fc600078e3cff */
[----:B------:R-:W-:Y:S04]  /*06d0*/  STS.U16 [R7+0x200], R6 ;  /* 0x0002000607007388 */ /* 0x000fe80000000400 */
[----:B-----5:R-:W-:Y:S04]  /*06e0*/  STS.U16 [R7+0xa00], R22 ;  /* 0x000a001607007388 */ /* 0x020fe80000000400 */
[----:B------:R-:W-:Y:S04]  /*06f0*/  STS.U16 [R9+0x300], R8 ;  /* 0x0003000809007388 */ /* 0x000fe80000000400 */
[----:B------:R0:W-:Y:S04]  /*0700*/  STS.U16 [R9+0xb00], R24 ;  /* 0x000b001809007388 */ /* 0x0001e80000000400 */
[----:B------:R-:W-:Y:S04]  /*0710*/  STS.U16 [R11+0x400], R10 ;  /* 0x0004000a0b007388 */ /* 0x000fe80000000400 */
[----:B------:R-:W-:Y:S04]  /*0720*/  STS.U16 [R11+0xc00], R26 ;  /* 0x000c001a0b007388 */ /* 0x000fe80000000400 */
[----:B------:R-:W-:Y:S04]  /*0730*/  STS.U16 [R13+0x500], R12 ;  /* 0x0005000c0d007388 */ /* 0x000fe80000000400 */
[----:B------:R-:W-:Y:S04]  /*0740*/  STS.U16 [R13+0xd00], R28 ;  /* 0x000d001c0d007388 */ /* 0x000fe80000000400 */
[----:B------:R-:W-:Y:S04]  /*0750*/  STS.U16 [R0+0x600], R35 ;  /* 0x0006002300007388 */ /* 0x000fe80000000400 */
[----:B------:R2:W-:Y:S04]  /*0760*/  STS.U16 [R0+0xe00], R30 ;  /* 0x000e001e00007388 */ /* 0x0005e80000000400 */
[----:B------:R-:W-:Y:S01]  /*0770*/  STS.U16 [R3+0xf00], R32 ;  /* 0x000f002003007388 */ /* 0x000fe20000000400 */
[----:B-1----:R-:W-:Y:S01]  /*0780*/  IMAD.MOV.U32 R5, RZ, RZ, -0x800000 ;  /* 0xff800000ff057424 */ /* 0x002fe200078e00ff */
[----:B0-----:R-:W-:-:S02]  /*0790*/  MOV R9, 0xff800000 ;  /* 0xff80000000097802 */ /* 0x001fc40000000f00 */
[C---:B--2---:R-:W-:Y:S01]  /*07a0*/  LOP3.LUT R0, R36.reuse, 0x3, RZ, 0xc0, !PT ;  /* 0x0000000324007812 */ /* 0x044fe200078ec0ff */
[----:B------:R0:W-:Y:S01]  /*07b0*/  STS.U16 [R3+0x700], R17 ;  /* 0x0007001103007388 */ /* 0x0001e20000000400 */
[----:B------:R-:W-:Y:S01]  /*07c0*/  IMAD.MOV.U32 R8, RZ, RZ, -0x800000 ;  /* 0xff800000ff087424 */ /* 0x000fe200078e00ff */
[C---:B------:R-:W-:Y:S01]  /*07d0*/  LOP3.LUT R4, R36.reuse, 0x60, RZ, 0xc0, !PT ;  /* 0x0000006024047812 */ /* 0x040fe200078ec0ff */
[----:B------:R-:W-:Y:S01]  /*07e0*/  IMAD.MOV.U32 R10, RZ, RZ, -0x800000 ;  /* 0xff800000ff0a7424 */ /* 0x000fe200078e00ff */
[C---:B------:R-:W-:Y:S01]  /*07f0*/  LOP3.LUT R2, R36.reuse, 0xf, RZ, 0xc0, !PT ;  /* 0x0000000f24027812 */ /* 0x040fe200078ec0ff */
[----:B------:R-:W-:Y:S02]  /*0800*/  IMAD.MOV.U32 R13, RZ, RZ, 0x3f800000 ;  /* 0x3f800000ff0d7424 */ /* 0x000fe400078e00ff */
[----:B------:R-:W-:Y:S01]  /*0810*/  IMAD.SHL.U32 R20, R36, 0x2, RZ ;  /* 0x0000000224147824 */ /* 0x000fe200078e00ff */
[----:B0-----:R-:W-:Y:S01]  /*0820*/  SHF.L.U32 R17, R0, 0x5, RZ ;  /* 0x0000000500117819 */ /* 0x001fe200000006ff */
[----:B------:R-:W-:Y:S05]  /*0830*/  @!P0 BRA `(.L_x_0) ;  /* 0x00003a1000008947 */ /* 0x000fea0003800000 */
[----:B------:R-:W-:Y:S01]  /*0840*/  IMAD R0, R38, c[0x0][0x1a0], RZ ;  /* 0x0000680026007a24 */ /* 0x000fe200078e02ff */
[----:B------:R-:W-:Y:S01]  /*0850*/  SHF.R.U32.HI R11, RZ, 0x1, R4 ;  /* 0x00000001ff0b7819 */ /* 0x000fe20000011604 */
[----:B------:R-:W-:Y:S01]  /*0860*/  IMAD R5, R2, c[0x0][0x1a8], RZ ;  /* 0x00006a0002057a24 */ /* 0x000fe200078e02ff */
[----:B------:R-:W-:Y:S01]  /*0870*/  SHF.R.U32.HI R8, RZ, 0x2, R36 ;  /* 0x00000002ff087819 */ /* 0x000fe20000011624 */
[----:B------:R-:W-:Y:S01]  /*0880*/  IMAD.SHL.U32 R2, R0, 0x2, RZ ;  /* 0x0000000200027824 */ /* 0x000fe200078e00ff */
[----:B------:R-:W-:Y:S01]  /*0890*/  LOP3.LUT R19, R36, 0x7, RZ, 0xc0, !PT ;  /* 0x0000000724137812 */ /* 0x000fe200078ec0ff */
[----:B------:R-:W-:Y:S01]  /*08a0*/  IMAD.SHL.U32 R3, R5, 0x2, RZ ;  /* 0x0000000205037824 */ /* 0x000fe200078e00ff */
[----:B------:R-:W-:Y:S01]  /*08b0*/  SGXT.U32 R8, R8, 0x3 ;  /* 0x000000030808781a */ /* 0x000fe20000000000 */
[----:B------:R-:W-:Y:S01]  /*08c0*/  IMAD.HI R4, R0, 0x2, RZ ;  /* 0x0000000200047827 */ /* 0x000fe200078e02ff */
[C---:B------:R-:W-:Y:S01]  /*08d0*/  LOP3.LUT P0, RZ, R36.reuse, 0x40, RZ, 0xc0, !PT ;  /* 0x0000004024ff7812 */ /* 0x040fe2000780c0ff */
[----:B------:R-:W-:Y:S01]  /*08e0*/  CS2R R64, SRZ ;  /* 0x0000000000407805 */ /* 0x000fe2000001ff00 */
[----:B------:R-:W-:Y:S01]  /*08f0*/  IADD3 R26, P1, P2, R3, c[0x0][0x168], R2 ;  /* 0x00005a00031a7a10 */ /* 0x000fe20007a3e002 */
[----:B------:R-:W-:Y:S01]  /*0900*/  IMAD.HI R5, R5, 0x2, RZ ;  /* 0x0000000205057827 */ /* 0x000fe200078e02ff */
[----:B------:R-:W-:Y:S01]  /*0910*/  LOP3.LUT R2, R36, 0x3f, RZ, 0xc0, !PT ;  /* 0x0000003f24027812 */ /* 0x000fe200078ec0ff */
[----:B------:R-:W-:Y:S01]  /*0920*/  CS2R R66, SRZ ;  /* 0x0000000000427805 */ /* 0x000fe2000001ff00 */
[----:B------:R-:W-:Y:S01]  /*0930*/  LOP3.LUT R0, R34, R11, R8, 0xfe, !PT ;  /* 0x0000000b22007212 */ /* 0x000fe200078efe08 */
[----:B------:R-:W-:Y:S01]  /*0940*/  IMAD R3, R38, c[0x0][0x1b0], RZ ;  /* 0x00006c0026037a24 */ /* 0x000fe200078e02ff */
[----:B------:R-:W-:Y:S01]  /*0950*/  IADD3.X R16, R5, c[0x0][0x16c], R4, P1, P2 ;  /* 0x00005b0005107a10 */ /* 0x000fe20000fe4404 */
[----:B------:R-:W-:Y:S01]  /*0960*/  IMAD R7, R2, c[0x0][0x1b4], RZ ;  /* 0x00006d0002077a24 */ /* 0x000fe200078e02ff */
[--C-:B------:R-:W-:Y:S01]  /*0970*/  SHF.R.U32.HI R5, RZ, 0x4, R36.reuse ;  /* 0x00000004ff057819 */ /* 0x100fe20000011624 */
[----:B------:R-:W-:Y:S01]  /*0980*/  IMAD.SHL.U32 R6, R3, 0x2, RZ ;  /* 0x0000000203067824 */ /* 0x000fe200078e00ff */
[----:B------:R-:W-:Y:S01]  /*0990*/  SEL R13, RZ, 0x90, !P0 ;  /* 0x00000090ff0d7807 */ /* 0x000fe20004000000 */
[----:B------:R-:W-:Y:S01]  /*09a0*/  IMAD.SHL.U32 R9, R7, 0x2, RZ ;  /* 0x0000000207097824 */ /* 0x000fe200078e00ff */
[----:B------:R-:W-:Y:S01]  /*09b0*/  SGXT.U32 R5, R5, 0x3 ;  /* 0x000000030505781a */ /* 0x000fe20000000000 */
[----:B------:R-:W-:Y:S01]  /*09c0*/  IMAD.SHL.U32 R8, R19, 0x10, RZ ;  /* 0x0000001013087824 */ /* 0x000fe200078e00ff */
[----:B------:R-:W-:Y:S01]  /*09d0*/  SHF.R.U32.HI R4, RZ, 0x6, R36 ;  /* 0x00000006ff047819 */ /* 0x000fe20000011624 */
[----:B------:R-:W-:Y:S01]  /*09e0*/  IMAD.HI R3, R3, 0x2, RZ ;  /* 0x0000000203037827 */ /* 0x000fe200078e02ff */
[----:B------:R-:W-:Y:S01]  /*09f0*/  IADD3 R40, P0, P1, R9, c[0x0][0x170], R6 ;  /* 0x00005c0009287a10 */ /* 0x000fe2000791e006 */
[----:B------:R-:W-:Y:S01]  /*0a00*/  CS2R R52, SRZ ;  /* 0x0000000000347805 */ /* 0x000fe2000001ff00 */
[--C-:B------:R-:W-:Y:S01]  /*0a10*/  SHF.R.S32.HI R9, RZ, 0x2, R36.reuse ;  /* 0x00000002ff097819 */ /* 0x100fe20000011424 */
[----:B------:R-:W-:Y:S01]  /*0a20*/  IMAD.HI R6, R7, 0x2, RZ ;  /* 0x0000000207067827 */ /* 0x000fe200078e02ff */
[----:B------:R-:W-:Y:S01]  /*0a30*/  LOP3.LUT R12, R36, 0x10, RZ, 0xc0, !PT ;  /* 0x00000010240c7812 */ /* 0x000fe200078ec0ff */
[----:B------:R-:W-:Y:S01]  /*0a40*/  CS2R R54, SRZ ;  /* 0x0000000000367805 */ /* 0x000fe2000001ff00 */
[----:B------:R-:W-:Y:S01]  /*0a50*/  LOP3.LUT R8, R8, 0x60, R36, 0x78, !PT ;  /* 0x0000006008087812 */ /* 0x000fe200078e7824 */
[----:B------:R-:W-:Y:S01]  /*0a60*/  IMAD R5, R5, c[0x0][0x1a4], RZ ;  /* 0x0000690005057a24 */ /* 0x000fe200078e02ff */
[----:B------:R-:W-:Y:S01]  /*0a70*/  MOV R18, c[0x0][0x1a4] ;  /* 0x0000690000127a02 */ /* 0x000fe20000000f00 */
[----:B------:R-:W-:Y:S01]  /*0a80*/  IMAD.MOV.U32 R21, RZ, RZ, -0x800000 ;  /* 0xff800000ff157424 */ /* 0x000fe200078e00ff */
[----:B------:R-:W-:Y:S01]  /*0a90*/  SGXT R7, R9, 0x1 ;  /* 0x000000010907781a */ /* 0x000fe20000000200 */
[----:B------:R-:W-:Y:S01]  /*0aa0*/  IMAD R9, R19, 0x2, R12 ;  /* 0x0000000213097824 */ /* 0x000fe200078e020c */
[----:B------:R-:W-:Y:S01]  /*0ab0*/  SGXT.U32 R4, R4, 0x1 ;  /* 0x000000010404781a */ /* 0x000fe20000000000 */
[----:B------:R-:W-:Y:S01]  /*0ac0*/  CS2R R56, SRZ ;  /* 0x0000000000387805 */ /* 0x000fe2000001ff00 */
[----:B------:R-:W-:Y:S01]  /*0ad0*/  LOP3.LUT R8, R8, 0x10, R20, 0x78, !PT ;  /* 0x0000001008087812 */ /* 0x000fe200078e7814 */
[----:B------:R-:W-:Y:S01]  /*0ae0*/  CS2R R58, SRZ ;  /* 0x00000000003a7805 */ /* 0x000fe2000001ff00 */
[----:B------:R-:W-:Y:S01]  /*0af0*/  IADD3.X R15, R6, c[0x0][0x174], R3, P0, P1 ;  /* 0x00005d00060f7a10 */ /* 0x000fe200007e2403 */
[----:B------:R-:W-:Y:S01]  /*0b00*/  IMAD R10, R4, c[0x0][0x1b8], RZ ;  /* 0x00006e00040a7a24 */ /* 0x000fe200078e02ff */
[----:B------:R-:W-:Y:S01]  /*0b10*/  LOP3.LUT R7, R17, 0x90, R7, 0xf8, !PT ;  /* 0x0000009011077812 */ /* 0x000fe200078ef807 */
[----:B------:R-:W-:Y:S01]  /*0b20*/  IMAD.U32 R3, R9, 0x80, R8 ;  /* 0x0000008009037824 */ /* 0x000fe200078e0008 */
[C---:B------:R-:W-:Y:S01]  /*0b30*/  LEA R6, R18.reuse, R5, 0x3 ;  /* 0x0000000512067211 */ /* 0x040fe200078e18ff */
[----:B------:R-:W-:Y:S01]  /*0b40*/  CS2R R80, SRZ ;  /* 0x0000000000507805 */ /* 0x000fe2000001ff00 */
[----:B------:R-:W-:Y:S01]  /*0b50*/  LOP3.LUT R9, R7, 0x10, R20, 0x78, !PT ;  /* 0x0000001007097812 */ /* 0x000fe200078e7814 */
[----:B------:R-:W-:Y:S01]  /*0b60*/  CS2R R82, SRZ ;  /* 0x0000000000527805 */ /* 0x000fe2000001ff00 */
[----:B------:R-:W-:Y:S01]  /*0b70*/  MOV R17, c[0x0][0x1b8] ;  /* 0x00006e0000117a02 */ /* 0x000fe20000000f00 */
[----:B------:R-:W-:Y:S01]  /*0b80*/  IMAD R7, R18, 0x8, R6 ;  /* 0x0000000812077824 */ /* 0x000fe200078e0206 */
[----:B------:R-:W-:Y:S01]  /*0b90*/  LEA R158, P0, R5, R26, 0x1 ;  /* 0x0000001a059e7211 */ /* 0x000fe200078008ff */
[----:B------:R-:W-:Y:S01]  /*0ba0*/  IMAD R4, R12, 0x10, R9 ;  /* 0x000000100c047824 */ /* 0x000fe200078e0209 */
[----:B------:R-:W-:Y:S01]  /*0bb0*/  LEA R11, R17, R10, 0x1 ;  /* 0x0000000a110b7211 */ /* 0x000fe200078e08ff */
[----:B------:R-:W-:Y:S01]  /*0bc0*/  IMAD R8, R18, 0x8, R7 ;  /* 0x0000000812087824 */ /* 0x000fe200078e0207 */
[----:B------:R-:W-:Y:S01]  /*0bd0*/  SHF.L.U32 R2, R2, 0x1, RZ ;  /* 0x0000000102027819 */ /* 0x000fe200000006ff */
[----:B------:R-:W-:Y:S01]  /*0be0*/  UMOV UR4, URZ ;  /* 0x0000003f00047c82 */ /* 0x000fe20008000000 */
[----:B------:R-:W-:Y:S01]  /*0bf0*/  LEA.HI.X.SX32 R159, R5, R16, 0x1, P0 ;  /* 0x00000010059f7211 */ /* 0x000fe200000f0eff */
[----:B------:R-:W-:Y:S01]  /*0c00*/  IMAD R5, R18, 0x8, R8 ;  /* 0x0000000812057824 */ /* 0x000fe200078e0208 */
[C---:B------:R-:W-:Y:S01]  /*0c10*/  LEA R156, P1, R6.reuse, R26, 0x1 ;  /* 0x0000001a069c7211 */ /* 0x040fe200078208ff */
[----:B------:R-:W-:Y:S01]  /*0c20*/  IMAD R12, R17, 0x2, R11 ;  /* 0x00000002110c7824 */ /* 0x000fe200078e020b */
[----:B------:R-:W-:Y:S01]  /*0c30*/  LOP3.LUT R2, R13, R2, RZ, 0x3c, !PT ;  /* 0x000000020d027212 */ /* 0x000fe200078e3cff */
[----:B------:R-:W-:Y:S01]  /*0c40*/  UMOV UR5, URZ ;  /* 0x0000003f00057c82 */ /* 0x000fe20008000000 */
[----:B------:R-:W-:Y:S01]  /*0c50*/  LEA.HI.X.SX32 R157, R6, R16, 0x1, P1 ;  /* 0x00000010069d7211 */ /* 0x000fe200008f0eff */
[----:B------:R-:W-:Y:S01]  /*0c60*/  IMAD R13, R17, 0x2, R12 ;  /* 0x00000002110d7824 */ /* 0x000fe200078e020c */
[----:B------:R-:W-:-:S02]  /*0c70*/  LEA R154, P1, R7, R26, 0x1 ;  /* 0x0000001a079a7211 */ /* 0x000fc400078208ff */
[----:B------:R-:W-:Y:S02]  /*0c80*/  LEA R6, R18, R5, 0x3 ;  /* 0x0000000512067211 */ /* 0x000fe400078e18ff */
[----:B------:R-:W-:Y:S02]  /*0c90*/  LEA.HI.X.SX32 R155, R7, R16, 0x1, P1 ;  /* 0x00000010079b7211 */ /* 0x000fe400008f0eff */
[-C--:B------:R-:W-:Y:S01]  /*0ca0*/  LEA R152, P2, R8, R26.reuse, 0x1 ;  /* 0x0000001a08987211 */ /* 0x080fe200078408ff */
[C---:B------:R-:W-:Y:S01]  /*0cb0*/  IMAD R9, R18.reuse, 0x8, R6 ;  /* 0x0000000812097824 */ /* 0x040fe200078e0206 */
[----:B------:R-:W-:Y:S02]  /*0cc0*/  LEA R14, R17, R13, 0x1 ;  /* 0x0000000d110e7211 */ /* 0x000fe400078e08ff */
[C---:B------:R-:W-:Y:S01]  /*0cd0*/  LEA R150, P1, R5.reuse, R26, 0x1 ;  /* 0x0000001a05967211 */ /* 0x040fe200078208ff */
[----:B------:R-:W-:Y:S01]  /*0ce0*/  IMAD R7, R18, 0x8, R9 ;  /* 0x0000000812077824 */ /* 0x000fe200078e0209 */
[-C--:B------:R-:W-:Y:S01]  /*0cf0*/  LEA.HI.X.SX32 R153, R8, R16.reuse, 0x1, P2 ;  /* 0x0000001008997211 */ /* 0x080fe200010f0eff */
[----:B------:R-:W-:Y:S01]  /*0d00*/  IMAD.MOV.U32 R18, RZ, RZ, -0x800000 ;  /* 0xff800000ff127424 */ /* 0x000fe200078e00ff */
[----:B------:R-:W-:Y:S01]  /*0d10*/  LEA.HI.X.SX32 R151, R5, R16, 0x1, P1 ;  /* 0x0000001005977211 */ /* 0x000fe200008f0eff */
[----:B------:R-:W-:Y:S01]  /*0d20*/  IMAD R5, R17, 0x2, R14 ;  /* 0x0000000211057824 */ /* 0x000fe200078e020e */
[----:B------:R-:W-:-:S02]  /*0d30*/  LEA R144, P2, R6, R26, 0x1 ;  /* 0x0000001a06907211 */ /* 0x000fc400078408ff */
[----:B------:R-:W-:Y:S02]  /*0d40*/  LEA R22, P0, R10, R40, 0x1 ;  /* 0x000000280a167211 */ /* 0x000fe400078008ff */
[----:B------:R-:W-:Y:S02]  /*0d50*/  LEA R24, P3, R9, R26, 0x1 ;  /* 0x0000001a09187211 */ /* 0x000fe400078608ff */
[----:B------:R-:W-:Y:S02]  /*0d60*/  LEA.HI.X.SX32 R145, R6, R16, 0x1, P2 ;  /* 0x0000001006917211 */ /* 0x000fe400010f0eff */
[----:B------:R-:W-:Y:S02]  /*0d70*/  LEA R26, P4, R7, R26, 0x1 ;  /* 0x0000001a071a7211 */ /* 0x000fe400078808ff */
[----:B------:R-:W-:Y:S02]  /*0d80*/  LEA R6, R17, R5, 0x1 ;  /* 0x0000000511067211 */ /* 0x000fe400078e08ff */
[----:B------:R-:W-:-:S02]  /*0d90*/  LEA R28, P1, R11, R40, 0x1 ;  /* 0x000000280b1c7211 */ /* 0x000fc400078208ff */
[-C--:B------:R-:W-:Y:S02]  /*0da0*/  LEA.HI.X.SX32 R23, R10, R15.reuse, 0x1, P0 ;  /* 0x0000000f0a177211 */ /* 0x080fe400000f0eff */
[----:B------:R-:W-:Y:S01]  /*0db0*/  LEA.HI.X.SX32 R27, R7, R16, 0x1, P4 ;  /* 0x00000010071b7211 */ /* 0x000fe200020f0eff */
[----:B------:R-:W-:Y:S01]  /*0dc0*/  IMAD R7, R17, 0x2, R6 ;  /* 0x0000000211077824 */ /* 0x000fe200078e0206 */
[CC--:B------:R-:W-:Y:S01]  /*0dd0*/  LEA R30, P0, R12.reuse, R40.reuse, 0x1 ;  /* 0x000000280c1e7211 */ /* 0x0c0fe200078008ff */
[----:B------:R-:W-:Y:S01]  /*0de0*/  IMAD.MOV.U32 R17, RZ, RZ, -0x800000 ;  /* 0xff800000ff117424 */ /* 0x000fe200078e00ff */
[----:B------:R-:W-:Y:S02]  /*0df0*/  LEA R32, P2, R13, R40, 0x1 ;  /* 0x000000280d207211 */ /* 0x000fe400078408ff */
[-C--:B------:R-:W-:Y:S01]  /*0e00*/  LEA.HI.X.SX32 R29, R11, R15.reuse, 0x1, P1 ;  /* 0x0000000f0b1d7211 */ /* 0x080fe200008f0eff */
[----:B------:R-:W-:Y:S01]  /*0e10*/  IMAD R11, R19, 0x90, RZ ;  /* 0x00000090130b7824 */ /* 0x000fe200078e02ff */
[----:B------:R-:W-:-:S02]  /*0e20*/  LEA.HI.X.SX32 R31, R12, R15, 0x1, P0 ;  /* 0x0000000f0c1f7211 */ /* 0x000fc400000f0eff */
[----:B------:R-:W-:Y:S02]  /*0e30*/  LEA.HI.X.SX32 R33, R13, R15, 0x1, P2 ;  /* 0x0000000f0d217211 */ /* 0x000fe400010f0eff */
[----:B------:R-:W-:Y:S02]  /*0e40*/  LEA.HI.X.SX32 R25, R9, R16, 0x1, P3 ;  /* 0x0000001009197211 */ /* 0x000fe400018f0eff */
[-C--:B------:R-:W-:Y:S02]  /*0e50*/  LEA R34, P0, R14, R40.reuse, 0x1 ;  /* 0x000000280e227211 */ /* 0x080fe400078008ff */
[-C--:B------:R-:W-:Y:S02]  /*0e60*/  LEA R36, P1, R5, R40.reuse, 0x1 ;  /* 0x0000002805247211 */ /* 0x080fe400078208ff */
[-C--:B------:R-:W-:Y:S02]  /*0e70*/  LEA R38, P2, R6, R40.reuse, 0x1 ;  /* 0x0000002806267211 */ /* 0x080fe400078408ff */
[----:B------:R-:W-:-:S02]  /*0e80*/  LEA R40, P3, R7, R40, 0x1 ;  /* 0x0000002807287211 */ /* 0x000fc400078608ff */
[----:B------:R-:W-:Y:S02]  /*0e90*/  LOP3.LUT R11, R11, 0x30, R20, 0x78, !PT ;  /* 0x000000300b0b7812 */ /* 0x000fe400078e7814 */
[-C--:B------:R-:W-:Y:S01]  /*0ea0*/  LEA.HI.X.SX32 R35, R14, R15.reuse, 0x1, P0 ;  /* 0x0000000f0e237211 */ /* 0x080fe200000f0eff */
[----:B------:R-:W-:Y:S01]  /*0eb0*/  IMAD.MOV.U32 R14, RZ, RZ, 0x3f800000 ;  /* 0x3f800000ff0e7424 */ /* 0x000fe200078e00ff */
[-C--:B------:R-:W-:Y:S02]  /*0ec0*/  LEA.HI.X.SX32 R37, R5, R15.reuse, 0x1, P1 ;  /* 0x0000000f05257211 */ /* 0x080fe400008f0eff */
[-C--:B------:R-:W-:Y:S02]  /*0ed0*/  LEA.HI.X.SX32 R39, R6, R15.reuse, 0x1, P2 ;  /* 0x0000000f06277211 */ /* 0x080fe400010f0eff */
[----:B------:R-:W-:Y:S01]  /*0ee0*/  LEA.HI.X.SX32 R41, R7, R15, 0x1, P3 ;  /* 0x0000000f07297211 */ /* 0x000fe200018f0eff */
[----:B------:R-:W-:Y:S01]  /*0ef0*/  IMAD.MOV.U32 R15, RZ, RZ, 0x3f800000 ;  /* 0x3f800000ff0f7424 */ /* 0x000fe200078e00ff */
[----:B------:R-:W-:Y:S01]  /*0f00*/  MOV R16, 0x3f800000 ;  /* 0x3f80000000107802 */ /* 0x000fe20000000f00 */
[----:B------:R-:W-:Y:S01]  /*0f10*/  CS2R R6, SRZ ;  /* 0x0000000000067805 */ /* 0x000fe2000001ff00 */
[----:B------:R-:W-:-:S02]  /*0f20*/  MOV R13, 0x3f800000 ;  /* 0x3f800000000d7802 */ /* 0x000fc40000000f00 */
[----:B------:R-:W-:Y:S02]  /*0f30*/  MOV R12, 0xff800000 ;  /* 0xff800000000c7802 */ /* 0x000fe40000000f00 */
[C---:B------:R-:W-:Y:S02]  /*0f40*/  LOP3.LUT R160, R0.reuse, 0x48, RZ, 0xfc, !PT ;  /* 0x0000004800a07812 */ /* 0x040fe400078efcff */
[C---:B------:R-:W-:Y:S02]  /*0f50*/  LOP3.LUT R149, R0.reuse, 0x40, RZ, 0xfc, !PT ;  /* 0x0000004000957812 */ /* 0x040fe400078efcff */
[----:B------:R-:W-:Y:S02]  /*0f60*/  LOP3.LUT R161, R0, 0x8, RZ, 0xfc, !PT ;  /* 0x0000000800a17812 */ /* 0x000fe400078efcff */
[C---:B------:R-:W-:Y:S02]  /*0f70*/  LOP3.LUT R5, R2.reuse, 0x20, RZ, 0x3c, !PT ;  /* 0x0000002002057812 */ /* 0x040fe400078e3cff */
[----:B------:R-:W-:-:S02]  /*0f80*/  LOP3.LUT R165, R2, 0x40, RZ, 0x3c, !PT ;  /* 0x0000004002a57812 */ /* 0x000fc400078e3cff */
[----:B------:R-:W-:Y:S02]  /*0f90*/  LOP3.LUT R164, R2, 0x60, RZ, 0x3c, !PT ;  /* 0x0000006002a47812 */ /* 0x000fe400078e3cff */
[----:B------:R-:W-:Y:S02]  /*0fa0*/  LOP3.LUT R163, R11, 0x40, RZ, 0x3c, !PT ;  /* 0x000000400ba37812 */ /* 0x000fe400078e3cff */
.L_x_1:
[----:B------:R-:W-:-:S04]  /*0fb0*/  IMAD.WIDE R8, R7, 0x2, R158 ;  /* 0x0000000207087825 */ /* 0x000fc800078e029e */
[C---:B------:R-:W-:Y:S02]  /*0fc0*/  IMAD.WIDE R42, R7.reuse, 0x2, R156 ;  /* 0x00000002072a7825 */ /* 0x040fe400078e029c */
[----:B------:R-:W2:Y:S02]  /*0fd0*/  LDG.E.U16 R9, [R8.64] ;  /* 0x0000000608097981 */ /* 0x000ea4000c1e1500 */
[C---:B------:R-:W-:Y:S02]  /*0fe0*/  IMAD.WIDE R60, R7.reuse, 0x2, R24 ;  /* 0x00000002073c7825 */ /* 0x040fe400078e0218 */
[----:B------:R-:W3:Y:S02]  /*0ff0*/  LDG.E.U16 R43, [R42.64] ;  /* 0x000000062a2b7981 */ /* 0x000ee4000c1e1500 */
[C---:B------:R-:W-:Y:S02]  /*1000*/  IMAD.WIDE R62, R7.reuse, 0x2, R26 ;  /* 0x00000002073e7825 */ /* 0x040fe400078e021a */
[----:B------:R-:W4:Y:S02]  /*1010*/  LDG.E.U16 R61, [R60.64] ;  /* 0x000000063c3d7981 */ /* 0x000f24000c1e1500 */
[----:B------:R-:W-:-:S02]  /*1020*/  IMAD.WIDE R44, R7, 0x2, R154 ;  /* 0x00000002072c7825 */ /* 0x000fc400078e029a */
[----:B------:R-:W5:Y:S02]  /*1030*/  LDG.E.U16 R63, [R62.64] ;  /* 0x000000063e3f7981 */ /* 0x000f64000c1e1500 */
[C---:B------:R-:W-:Y:S02]  /*1040*/  IMAD.WIDE R46, R7.reuse, 0x2, R152 ;  /* 0x00000002072e7825 */ /* 0x040fe400078e0298 */
[----:B------:R-:W5:Y:S02]  /*1050*/  LDG.E.U16 R5, [R44.64] ;  /* 0x000000062c057981 */ /* 0x000f64000c1e1500 */
[C---:B------:R-:W-:Y:S02]  /*1060*/  IMAD.WIDE R48, R7.reuse, 0x2, R150 ;  /* 0x0000000207307825 */ /* 0x040fe400078e0296 */
[----:B------:R-:W5:Y:S02]  /*1070*/  LDG.E.U16 R19, [R46.64] ;  /* 0x000000062e137981 */ /* 0x000f64000c1e1500 */
[----:B------:R-:W-:-:S02]  /*1080*/  IMAD.WIDE R50, R7, 0x2, R144 ;  /* 0x0000000207327825 */ /* 0x000fc400078e0290 */
[----:B------:R-:W5:Y:S04]  /*1090*/  LDG.E.U16 R73, [R48.64] ;  /* 0x0000000630497981 */ /* 0x000f68000c1e1500 */
[----:B------:R-:W5:Y:S04]  /*10a0*/  LDG.E.U16 R75, [R50.64] ;  /* 0x00000006324b7981 */ /* 0x000f68000c1e1500 */
[----:B------:R-:W-:Y:S06]  /*10b0*/  BAR.SYNC.DEFER_BLOCKING 0x0 ;  /* 0x0000000000007b1d */ /* 0x000fec0000010000 */
[----:B------:R-:W0:Y:S02]  /*10c0*/  S2R R10, SR_TID.X ;  /* 0x00000000000a7919 */ /* 0x000e240000002100 */
[----:B0-----:R-:W-:-:S02]  /*10d0*/  LOP3.LUT R10, R10, 0x3, RZ, 0xc0, !PT ;  /* 0x000000030a0a7812 */ /* 0x001fc400078ec0ff */
[----:B--2---:R-:W-:Y:S04]  /*10e0*/  STS.U16 [R2+0x1000], R9 ;  /* 0x0010000902007388 */ /* 0x004fe80000000400 */
[----:B---3--:R-:W-:Y:S04]  /*10f0*/  STS.U16 [R2+0x1100], R43 ;  /* 0x0011002b02007388 */ /* 0x008fe80000000400 */
[----:B----4-:R-:W-:Y:S04]  /*1100*/  STS.U16 [R2+0x1600], R61 ;  /* 0x0016003d02007388 */ /* 0x010fe80000000400 */
[----:B-----5:R-:W-:Y:S04]  /*1110*/  STS.U16 [R2+0x1700], R63 ;  /* 0x0017003f02007388 */ /* 0x020fe80000000400 */
[----:B------:R0:W-:Y:S04]  /*1120*/  STS.U16 [R2+0x1200], R5 ;  /* 0x0012000502007388 */ /* 0x0001e80000000400 */
[----:B------:R1:W-:Y:S04]  /*1130*/  STS.U16 [R2+0x1300], R19 ;  /* 0x0013001302007388 */ /* 0x0003e80000000400 */
[----:B------:R-:W-:Y:S04]  /*1140*/  STS.U16 [R2+0x1400], R73 ;  /* 0x0014004902007388 */ /* 0x000fe80000000400 */
[----:B------:R-:W-:Y:S04]  /*1150*/  STS.U16 [R2+0x1500], R75 ;  /* 0x0015004b02007388 */ /* 0x000fe80000000400 */
[----:B------:R-:W-:Y:S06]  /*1160*/  BAR.SYNC.DEFER_BLOCKING 0x0 ;  /* 0x0000000000007b1d */ /* 0x000fec0000010000 */
[----:B------:R-:W-:Y:S04]  /*1170*/  LDSM.16.MT88.4 R96, [R3] ;  /* 0x000000000360783b */ /* 0x000fe80000004200 */
[----:B------:R-:W2:Y:S04]  /*1180*/  LDSM.16.M88.4 R100, [R4+0x1200] ;  /* 0x001200000464783b */ /* 0x000ea80000000200 */
[----:B------:R-:W3:Y:S04]  /*1190*/  LDSM.16.MT88.4 R44, [R3+0x80] ;  /* 0x00008000032c783b */ /* 0x000ee80000004200 */
[----:B------:R-:W4:Y:S01]  /*11a0*/  LDSM.16.M88.4 R68, [R4+0x1400] ;  /* 0x001400000444783b */ /* 0x000f220000000200 */
[----:B0-----:R-:W-:-:S03]  /*11b0*/  LEA R5, P0, R10, UR4, 0x1 ;  /* 0x000000040a057c11 */ /* 0x001fc6000f8008ff */
[----:B------:R-:W0:Y:S01]  /*11c0*/  LDSM.16.M88.4 R108, [R4+0x1600] ;  /* 0x00160000046c783b */ /* 0x000e220000000200 */
[----:B------:R-:W-:Y:S01]  /*11d0*/  IADD3 R9, P1, R5, 0x10, RZ ;  /* 0x0000001005097810 */ /* 0x000fe20007f3e0ff */
[----:B------:R-:W-:Y:S02]  /*11e0*/  IMAD.X R8, RZ, RZ, UR5, P0 ;  /* 0x00000005ff087e24 */ /* 0x000fe400080e06ff */
[----:B------:R-:W5:Y:S01]  /*11f0*/  LDSM.16.M88.4 R104, [R4+0x1000] ;  /* 0x001000000468783b */ /* 0x000f620000000200 */
[C---:B------:R-:W-:Y:S01]  /*1200*/  ISETP.GT.U32.AND P3, PT, R9.reuse, R0, PT ;  /* 0x000000000900720c */ /* 0x040fe20003f64070 */
[----:B-1----:R-:W-:Y:S01]  /*1210*/  IMAD.X R19, RZ, RZ, R8, P1 ;  /* 0x000000ffff137224 */ /* 0x002fe200008e0608 */
[C---:B------:R-:W-:Y:S01]  /*1220*/  ISETP.GT.U32.AND P4, PT, R9.reuse, R161, PT ;  /* 0x000000a10900720c */ /* 0x040fe20003f84070 */
[-C--:B--2---:R-:W-:Y:S08]  /*1230*/  HMMA.16816.F32 R48, R96, R100.reuse, RZ ;  /* 0x000000646030723c */ /* 0x084ff000000018ff */
[----:B---3--:R-:W-:Y:S01]  /*1240*/  HMMA.16816.F32 R84, R44, R100, RZ ;  /* 0x000000642c54723c */ /* 0x008fe200000018ff */
[----:B------:R-:W-:-:S02]  /*1250*/  ISETP.GT.U32.AND P6, PT, R9, R149, PT ;  /* 0x000000950900720c */ /* 0x000fc40003fc4070 */
[----:B------:R-:W-:Y:S02]  /*1260*/  ISETP.GT.U32.AND P0, PT, R9, R160, PT ;  /* 0x000000a00900720c */ /* 0x000fe40003f04070 */
[----:B------:R-:W-:-:S03]  /*1270*/  ISETP.GT.U32.AND.EX P3, PT, R19, RZ, PT, P3 ;  /* 0x000000ff1300720c */ /* 0x000fc60003f64130 */
[----:B------:R-:W-:Y:S01]  /*1280*/  HMMA.16816.F32 R92, R96, R102, RZ ;  /* 0x00000066605c723c */ /* 0x000fe200000018ff */
[----:B------:R-:W-:Y:S02]  /*1290*/  ISETP.GT.U32.AND.EX P4, PT, R19, RZ, PT, P4 ;  /* 0x000000ff1300720c */ /* 0x000fe40003f84140 */
[----:B------:R-:W-:-:S05]  /*12a0*/  IADD3 R10, P5, R5, 0x11, RZ ;  /* 0x00000011050a7810 */ /* 0x000fca0007fbe0ff */
[----:B------:R-:W-:Y:S02]  /*12b0*/  FMUL R48, R48, c[0x0][0x188] ;  /* 0x0000620030307a20 */ /* 0x000fe40000400000 */
[----:B------:R-:W-:Y:S01]  /*12c0*/  FMUL R9, R50, c[0x0][0x188] ;  /* 0x0000620032097a20 */ /* 0x000fe20000400000 */
[----:B------:R-:W-:Y:S01]  /*12d0*/  HMMA.16816.F32 R100, R44, R102, RZ ;  /* 0x000000662c64723c */ /* 0x000fe200000018ff */
[----:B------:R-:W-:Y:S02]  /*12e0*/  ISETP.GT.U32.AND P2, PT, R10, R0, PT ;  /* 0x000000000a00720c */ /* 0x000fe40003f44070 */
[----:B------:R-:W-:Y:S02]  /*12f0*/  FSEL R73, R48, -INF , !P3 ;  /* 0xff80000030497808 */ /* 0x000fe40005800000 */
[----:B------:R-:W-:Y:S02]  /*1300*/  FSEL R9, R9, -INF , !P4 ;  /* 0xff80000009097808 */ /* 0x000fe40006000000 */
[----:B------:R-:W-:-:S02]  /*1310*/  ISETP.GT.U32.AND P1, PT, R10, R161, PT ;  /* 0x000000a10a00720c */ /* 0x000fc40003f24070 */
[C---:B------:R-:W-:Y:S02]  /*1320*/  ISETP.GT.U32.AND P3, PT, R10.reuse, R149, PT ;  /* 0x000000950a00720c */ /* 0x040fe40003f64070 */
[----:B------:R-:W-:Y:S01]  /*1330*/  ISETP.GT.U32.AND P4, PT, R10, R160, PT ;  /* 0x000000a00a00720c */ /* 0x000fe20003f84070 */
[----:B------:R-:W-:Y:S01]  /*1340*/  FMUL R10, R84, c[0x0][0x188] ;  /* 0x00006200540a7a20 */ /* 0x000fe20000400000 */
[C---:B------:R-:W-:Y:S01]  /*1350*/  ISETP.GT.U32.AND.EX P6, PT, R19.reuse, RZ, PT, P6 ;  /* 0x000000ff1300720c */ /* 0x040fe20003fc4160 */
[----:B------:R-:W-:Y:S01]  /*1360*/  FMUL R75, R86, c[0x0][0x188] ;  /* 0x00006200564b7a20 */ /* 0x000fe20000400000 */
[----:B------:R-:W-:Y:S02]  /*1370*/  ISETP.GT.U32.AND.EX P0, PT, R19, RZ, PT, P0 ;  /* 0x000000ff1300720c */ /* 0x000fe40003f04100 */
[----:B------:R-:W-:Y:S01]  /*1380*/  FSEL R10, R10, -INF , !P6 ;  /* 0xff8000000a0a7808 */ /* 0x000fe20007000000 */
[----:B----4-:R-:W-:Y:S01]  /*1390*/  HMMA.16816.F32 R60, R96, R68, RZ ;  /* 0x00000044603c723c */ /* 0x010fe200000018ff */
[----:B------:R-:W-:-:S02]  /*13a0*/  IADD3 R20, P6, R5, 0x18, RZ ;  /* 0x0000001805147810 */ /* 0x000fc40007fde0ff */
[----:B------:R-:W-:Y:S01]  /*13b0*/  IADD3.X R43, RZ, R8, RZ, P5, !PT ;  /* 0x00000008ff2b7210 */ /* 0x000fe20002ffe4ff */
[----:B------:R-:W-:Y:S02]  /*13c0*/  FMUL R114, R49, c[0x0][0x188] ;  /* 0x0000620031727a20 */ /* 0x000fe40000400000 */
[----:B------:R-:W-:Y:S01]  /*13d0*/  FMUL R42, R51, c[0x0][0x188] ;  /* 0x00006200332a7a20 */ /* 0x000fe20000400000 */
[----:B------:R-:W-:Y:S01]  /*13e0*/  FSEL R75, R75, -INF , !P0 ;  /* 0xff8000004b4b7808 */ /* 0x000fe20004000000 */
[----:B------:R-:W-:Y:S01]  /*13f0*/  HMMA.16816.F32 R48, R44, R68, RZ ;  /* 0x000000442c30723c */ /* 0x000fe200000018ff */
[----:B------:R-:W-:Y:S01]  /*1400*/  ISETP.GT.U32.AND.EX P2, PT, R43, RZ, PT, P2 ;  /* 0x000000ff2b00720c */ /* 0x000fe20003f44120 */
[----:B------:R-:W-:Y:S01]  /*1410*/  FMUL R19, R85, c[0x0][0x188] ;  /* 0x0000620055137a20 */ /* 0x000fe20000400000 */
[----:B------:R-:W-:Y:S02]  /*1420*/  ISETP.GT.U32.AND.EX P1, PT, R43, RZ, PT, P1 ;  /* 0x000000ff2b00720c */ /* 0x000fe40003f24110 */
[----:B------:R-:W-:-:S02]  /*1430*/  ISETP.GT.U32.AND P5, PT, R20, R0, PT ;  /* 0x000000001400720c */ /* 0x000fc40003fa4070 */
[----:B------:R-:W-:Y:S01]  /*1440*/  IMAD.X R68, RZ, RZ, R8, P6 ;  /* 0x000000ffff447224 */ /* 0x000fe200030e0608 */
[----:B------:R-:W-:Y:S02]  /*1450*/  ISETP.GT.U32.AND P0, PT, R20, R161, PT ;  /* 0x000000a11400720c */ /* 0x000fe40003f04070 */
[----:B------:R-:W-:Y:S01]  /*1460*/  ISETP.GT.U32.AND.EX P3, PT, R43, RZ, PT, P3 ;  /* 0x000000ff2b00720c */ /* 0x000fe20003f64130 */
[----:B------:R-:W-:Y:S01]  /*1470*/  FMUL R112, R87, c[0x0][0x188] ;  /* 0x0000620057707a20 */ /* 0x000fe20000400000 */
[----:B------:R-:W-:Y:S01]  /*1480*/  FSEL R114, R114, -INF , !P2 ;  /* 0xff80000072727808 */ /* 0x000fe20005000000 */
[----:B------:R-:W-:Y:S01]  /*1490*/  FMUL R92, R92, c[0x0][0x188] ;  /* 0x000062005c5c7a20 */ /* 0x000fe20000400000 */
[----:B------:R-:W-:Y:S01]  /*14a0*/  FSEL R42, R42, -INF , !P1 ;  /* 0xff8000002a2a7808 */ /* 0x000fe20004800000 */
[----:B------:R-:W-:Y:S01]  /*14b0*/  FMUL R72, R94, c[0x0][0x188] ;  /* 0x000062005e487a20 */ /* 0x000fe20000400000 */
[C---:B------:R-:W-:Y:S02]  /*14c0*/  ISETP.GT.U32.AND P2, PT, R20.reuse, R149, PT ;  /* 0x000000951400720c */ /* 0x040fe40003f44070 */
[----:B------:R-:W-:-:S02]  /*14d0*/  ISETP.GT.U32.AND P1, PT, R20, R160, PT ;  /* 0x000000a01400720c */ /* 0x000fc40003f24070 */
[----:B------:R-:W-:Y:S02]  /*14e0*/  FSEL R19, R19, -INF , !P3 ;  /* 0xff80000013137808 */ /* 0x000fe40005800000 */
[----:B------:R-:W-:Y:S02]  /*14f0*/  ISETP.GT.U32.AND.EX P4, PT, R43, RZ, PT, P4 ;  /* 0x000000ff2b00720c */ /* 0x000fe40003f84140 */
[C---:B------:R-:W-:Y:S02]  /*1500*/  ISETP.GT.U32.AND.EX P5, PT, R68.reuse, RZ, PT, P5 ;  /* 0x000000ff4400720c */ /* 0x040fe40003fa4150 */
[----:B------:R-:W-:Y:S02]  /*1510*/  ISETP.GT.U32.AND.EX P0, PT, R68, RZ, PT, P0 ;  /* 0x000000ff4400720c */ /* 0x000fe40003f04100 */
[----:B------:R-:W-:Y:S02]  /*1520*/  IADD3 R20, P3, R5, 0x19, RZ ;  /* 0x0000001905147810 */ /* 0x000fe40007f7e0ff */
[----:B------:R-:W-:-:S02]  /*1530*/  FSEL R112, R112, -INF , !P4 ;  /* 0xff80000070707808 */ /* 0x000fc40006000000 */
[----:B------:R-:W-:Y:S02]  /*1540*/  FSEL R116, R92, -INF , !P5 ;  /* 0xff8000005c747808 */ /* 0x000fe40006800000 */
[----:B------:R-:W-:Y:S01]  /*1550*/  FSEL R72, R72, -INF , !P0 ;  /* 0xff80000048487808 */ /* 0x000fe20004000000 */
[----:B------:R-:W-:Y:S01]  /*1560*/  IMAD.X R69, RZ, RZ, R8, P3 ;  /* 0x000000ffff457224 */ /* 0x000fe200018e0608 */
[----:B------:R-:W-:Y:S01]  /*1570*/  ISETP.GT.U32.AND P6, PT, R20, R0, PT ;  /* 0x000000001400720c */ /* 0x000fe20003fc4070 */
[----:B------:R-:W-:Y:S01]  /*1580*/  FMUL R102, R102, c[0x0][0x188] ;  /* 0x0000620066667a20 */ /* 0x000fe20000400000 */
[C---:B------:R-:W-:Y:S02]  /*1590*/  ISETP.GT.U32.AND P4, PT, R20.reuse, R161, PT ;  /* 0x000000a11400720c */ /* 0x040fe40003f84070 */
[C---:B------:R-:W-:Y:S02]  /*15a0*/  ISETP.GT.U32.AND P5, PT, R20.reuse, R149, PT ;  /* 0x000000951400720c */ /* 0x040fe40003fa4070 */
[----:B------:R-:W-:Y:S01]  /*15b0*/  ISETP.GT.U32.AND P0, PT, R20, R160, PT ;  /* 0x000000a01400720c */ /* 0x000fe20003f04070 */
[----:B------:R-:W-:Y:S01]  /*15c0*/  FMUL R20, R100, c[0x0][0x188] ;  /* 0x0000620064147a20 */ /* 0x000fe20000400000 */
[----:B------:R-:W-:-:S02]  /*15d0*/  ISETP.GT.U32.AND.EX P2, PT, R68, RZ, PT, P2 ;  /* 0x000000ff4400720c */ /* 0x000fc40003f44120 */
[----:B------:R-:W-:Y:S02]  /*15e0*/  ISETP.GT.U32.AND.EX P1, PT, R68, RZ, PT, P1 ;  /* 0x000000ff4400720c */ /* 0x000fe40003f24110 */
[----:B------:R-:W-:Y:S01]  /*15f0*/  IADD3 R68, P3, R5, 0x20, RZ ;  /* 0x0000002005447810 */ /* 0x000fe20007f7e0ff */
[----:B------:R-:W-:Y:S01]  /*1600*/  FMUL R117, R93, c[0x0][0x188] ;  /* 0x000062005d757a20 */ /* 0x000fe20000400000 */
[----:B------:R-:W-:Y:S01]  /*1610*/  ISETP.GT.U32.AND.EX P6, PT, R69, RZ, PT, P6 ;  /* 0x000000ff4500720c */ /* 0x000fe20003fc4160 */
[----:B------:R-:W-:Y:S01]  /*1620*/  FMUL R115, R95, c[0x0][0x188] ;  /* 0x000062005f737a20 */ /* 0x000fe20000400000 */
[----:B------:R-:W-:Y:S01]  /*1630*/  FSEL R20, R20, -INF , !P2 ;  /* 0xff80000014147808 */ /* 0x000fe20005000000 */
[----:B------:R-:W-:Y:S01]  /*1640*/  FMUL R43, R101, c[0x0][0x188] ;  /* 0x00006200652b7a20 */ /* 0x000fe20000400000 */
[----:B------:R-:W-:Y:S02]  /*1650*/  FSEL R113, R102, -INF , !P1 ;  /* 0xff80000066717808 */ /* 0x000fe40004800000 */
[----:B------:R-:W-:-:S02]  /*1660*/  ISETP.GT.U32.AND.EX P4, PT, R69, RZ, PT, P4 ;  /* 0x000000ff4500720c */ /* 0x000fc40003f84140 */
[C---:B------:R-:W-:Y:S02]  /*1670*/  ISETP.GT.U32.AND.EX P5, PT, R69.reuse, RZ, PT, P5 ;  /* 0x000000ff4500720c */ /* 0x040fe40003fa4150 */
[----:B------:R-:W-:Y:S02]  /*1680*/  ISETP.GT.U32.AND.EX P0, PT, R69, RZ, PT, P0 ;  /* 0x000000ff4500720c */ /* 0x000fe40003f04100 */
[C---:B------:R-:W-:Y:S02]  /*1690*/  ISETP.GT.U32.AND P2, PT, R68.reuse, R0, PT ;  /* 0x000000004400720c */ /* 0x040fe40003f44070 */
[----:B------:R-:W-:Y:S02]  /*16a0*/  ISETP.GT.U32.AND P1, PT, R68, R161, PT ;  /* 0x000000a14400720c */ /* 0x000fe40003f24070 */
[----:B------:R-:W-:Y:S01]  /*16b0*/  IADD3.X R69, RZ, R8, RZ, P3, !PT ;  /* 0x00000008ff457210 */ /* 0x000fe20001ffe4ff */
[----:B------:R-:W-:Y:S01]  /*16c0*/  FMUL R74, R103, c[0x0][0x188] ;  /* 0x00006200674a7a20 */ /* 0x000fe20000400000 */
[----:B------:R-:W-:Y:S01]  /*16d0*/  FSEL R117, R117, -INF , !P6 ;  /* 0xff80000075757808 */ /* 0x000fe20007000000 */
[----:B------:R-:W-:Y:S01]  /*16e0*/  FMUL R60, R60, c[0x0][0x188] ;  /* 0x000062003c3c7a20 */ /* 0x000fe20000400000 */
[----:B------:R-:W-:Y:S01]  /*16f0*/  FSEL R115, R115, -INF , !P4 ;  /* 0xff80000073737808 */ /* 0x000fe20006000000 */
[----:B------:R-:W-:Y:S01]  /*1700*/  FMUL R62, R62, c[0x0][0x188] ;  /* 0x000062003e3e7a20 */ /* 0x000fe20000400000 */
[----:B------:R-:W-:-:S02]  /*1710*/  ISETP.GT.U32.AND P6, PT, R68, R149, PT ;  /* 0x000000954400720c */ /* 0x000fc40003fc4070 */
[----:B------:R-:W-:Y:S02]  /*1720*/  ISETP.GT.U32.AND P4, PT, R68, R160, PT ;  /* 0x000000a04400720c */ /* 0x000fe40003f84070 */
[----:B------:R-:W-:Y:S02]  /*1730*/  FSEL R43, R43, -INF , !P5 ;  /* 0xff8000002b2b7808 */ /* 0x000fe40006800000 */
[C---:B------:R-:W-:Y:S02]  /*1740*/  ISETP.GT.U32.AND.EX P2, PT, R69.reuse, RZ, PT, P2 ;  /* 0x000000ff4500720c */ /* 0x040fe40003f44120 */
[----:B------:R-:W-:Y:S02]  /*1750*/  ISETP.GT.U32.AND.EX P1, PT, R69, RZ, PT, P1 ;  /* 0x000000ff4500720c */ /* 0x000fe40003f24110 */
[----:B------:R-:W-:Y:S01]  /*1760*/  IADD3 R68, P5, R5, 0x21, RZ ;  /* 0x0000002105447810 */ /* 0x000fe20007fbe0ff */
[----:B------:R-:W-:Y:S01]  /*1770*/  HMMA.16816.F32 R76, R96, R70, RZ ;  /* 0x00000046604c723c */ /* 0x000fe200000018ff */
[----:B------:R-:W-:-:S02]  /*1780*/  FSEL R74, R74, -INF , !P0 ;  /* 0xff8000004a4a7808 */ /* 0x000fc40004000000 */
[----:B------:R-:W-:Y:S02]  /*1790*/  FSEL R118, R60, -INF , !P2 ;  /* 0xff8000003c767808 */ /* 0x000fe40005000000 */
[----:B------:R-:W-:Y:S02]  /*17a0*/  FSEL R120, R62, -INF , !P1 ;  /* 0xff8000003e787808 */ /* 0x000fe40004800000 */
[C---:B------:R-:W-:Y:S02]  /*17b0*/  ISETP.GT.U32.AND P3, PT, R68.reuse, R0, PT ;  /* 0x000000004400720c */ /* 0x040fe40003f64070 */
[C---:B------:R-:W-:Y:S02]  /*17c0*/  ISETP.GT.U32.AND P0, PT, R68.reuse, R161, PT ;  /* 0x000000a14400720c */ /* 0x040fe40003f04070 */
[----:B------:R-:W-:Y:S02]  /*17d0*/  ISETP.GT.U32.AND P2, PT, R68, R149, PT ;  /* 0x000000954400720c */ /* 0x000fe40003f44070 */
[----:B------:R-:W-:-:S02]  /*17e0*/  ISETP.GT.U32.AND.EX P6, PT, R69, RZ, PT, P6 ;  /* 0x000000ff4500720c */ /* 0x000fc40003fc4160 */
[----:B------:R-:W-:Y:S02]  /*17f0*/  ISETP.GT.U32.AND P1, PT, R68, R160, PT ;  /* 0x000000a04400720c */ /* 0x000fe40003f24070 */
[----:B------:R-:W-:Y:S02]  /*1800*/  ISETP.GT.U32.AND.EX P4, PT, R69, RZ, PT, P4 ;  /* 0x000000ff4500720c */ /* 0x000fe40003f84140 */
[----:B------:R-:W-:Y:S01]  /*1810*/  HMMA.16816.F32 R68, R44, R70, RZ ;  /* 0x000000462c44723c */ /* 0x000fe200000018ff */
[----:B------:R-:W-:Y:S02]  /*1820*/  FMUL R48, R48, c[0x0][0x188] ;  /* 0x0000620030307a20 */ /* 0x000fe40000400000 */
[----:B------:R-:W-:Y:S02]  /*1830*/  IMAD.X R125, RZ, RZ, R8, P5 ;  /* 0x000000ffff7d7224 */ /* 0x000fe400028e0608 */
[----:B------:R-:W-:Y:S01]  /*1840*/  FMUL R119, R61, c[0x0][0x188] ;  /* 0x000062003d777a20 */ /* 0x000fe20000400000 */
[----:B------:R-:W-:-:S02]  /*1850*/  FSEL R48, R48, -INF , !P6 ;  /* 0xff80000030307808 */ /* 0x000fc40007000000 */
[----:B------:R-:W-:Y:S01]  /*1860*/  IADD3 R122, P6, R5, 0x28, RZ ;  /* 0x00000028057a7810 */ /* 0x000fe20007fde0ff */
[----:B0-----:R-:W-:Y:S01]  /*1870*/  HMMA.16816.F32 R84, R96, R108, RZ ;  /* 0x0000006c6054723c */ /* 0x001fe200000018ff */
[----:B------:R-:W-:Y:S01]  /*1880*/  ISETP.GT.U32.AND.EX P3, PT, R125, RZ, PT, P3 ;  /* 0x000000ff7d00720c */ /* 0x000fe20003f64130 */
[----:B------:R-:W-:Y:S01]  /*1890*/  FMUL R121, R63, c[0x0][0x188] ;  /* 0x000062003f797a20 */ /* 0x000fe20000400000 */
[----:B------:R-:W-:Y:S01]  /*18a0*/  ISETP.GT.U32.AND.EX P0, PT, R125, RZ, PT, P0 ;  /* 0x000000ff7d00720c */ /* 0x000fe20003f04100 */
[----:B------:R-:W-:-:S04]  /*18b0*/  FMUL R50, R50, c[0x0][0x188] ;  /* 0x0000620032327a20 */ /* 0x000fc80000400000 */
[----:B------:R-:W-:Y:S01]  /*18c0*/  HMMA.16816.F32 R60, R44, R108, RZ ;  /* 0x0000006c2c3c723c */ /* 0x000fe200000018ff */
[----:B------:R-:W-:Y:S01]  /*18d0*/  ISETP.GT.U32.AND P5, PT, R122, R0, PT ;  /* 0x000000007a00720c */ /* 0x000fe20003fa4070 */
[----:B------:R-:W-:Y:S01]  /*18e0*/  FMUL R49, R49, c[0x0][0x188] ;  /* 0x0000620031317a20 */ /* 0x000fe20000400000 */
[----:B------:R-:W-:-:S04]  /*18f0*/  FSEL R121, R121, -INF , !P0 ;  /* 0xff80000079797808 */ /* 0x000fc80004000000 */
[----:B------:R-:W-:Y:S01]  /*1900*/  FSEL R109, R119, -INF , !P3 ;  /* 0xff800000776d7808 */ /* 0x000fe20005800000 */
[----:B------:R-:W-:Y:S01]  /*1910*/  IMAD.X R119, RZ, RZ, R8, P6 ;  /* 0x000000ffff777224 */ /* 0x000fe200030e0608 */
[----:B------:R-:W-:Y:S02]  /*1920*/  IADD3 R123, P6, R5, 0x29, RZ ;  /* 0x00000029057b7810 */ /* 0x000fe40007fde0ff */
[----:B------:R-:W-:Y:S02]  /*1930*/  ISETP.GT.U32.AND P3, PT, R122, R149, PT ;  /* 0x000000957a00720c */ /* 0x000fe40003f64070 */
[----:B------:R-:W-:Y:S02]  /*1940*/  FSEL R108, R50, -INF , !P4 ;  /* 0xff800000326c7808 */ /* 0x000fe40006000000 */
[----:B------:R-:W-:Y:S01]  /*1950*/  ISETP.GT.U32.AND.EX P2, PT, R125, RZ, PT, P2 ;  /* 0x000000ff7d00720c */ /* 0x000fe20003f44120 */
[----:B------:R-:W-:Y:S01]  /*1960*/  FMUL R76, R76, c[0x0][0x188] ;  /* 0x000062004c4c7a20 */ /* 0x000fe20000400000 */
[----:B------:R-:W-:Y:S01]  /*1970*/  ISETP.GT.U32.AND P4, PT, R122, R161, PT ;  /* 0x000000a17a00720c */ /* 0x000fe20003f84070 */
[----:B------:R-:W-:Y:S01]  /*1980*/  FMUL R50, R68, c[0x0][0x188] ;  /* 0x0000620044327a20 */ /* 0x000fe20000400000 */
[----:B------:R-:W-:-:S02]  /*1990*/  ISETP.GT.U32.AND P0, PT, R122, R160, PT ;  /* 0x000000a07a00720c */ /* 0x000fc40003f04070 */
[----:B------:R-:W-:Y:S01]  /*19a0*/  IADD3.X R122, RZ, R8, RZ, P6, !PT ;  /* 0x00000008ff7a7210 */ /* 0x000fe200037fe4ff */
[C---:B-----5:R-:W-:Y:S01]  /*19b0*/  HMMA.16816.F32 R88, R96.reuse, R106, RZ ;  /* 0x0000006a6058723c */ /* 0x060fe200000018ff */
[C---:B------:R-:W-:Y:S02]  /*19c0*/  ISETP.GT.U32.AND.EX P5, PT, R119.reuse, RZ, PT, P5 ;  /* 0x000000ff7700720c */ /* 0x040fe40003fa4150 */
[----:B------:R-:W-:Y:S02]  /*19d0*/  ISETP.GT.U32.AND.EX P6, PT, R119, RZ, PT, P3 ;  /* 0x000000ff7700720c */ /* 0x000fe40003fc4130 */
[----:B------:R-:W-:Y:S01]  /*19e0*/  FSEL R49, R49, -INF , !P2 ;  /* 0xff80000031317808 */ /* 0x000fe20005000000 */
[----:B------:R-:W-:Y:S01]  /*19f0*/  FMUL R78, R78, c[0x0][0x188] ;  /* 0x000062004e4e7a20 */ /* 0x000fe20000400000 */
[----:B------:R-:W-:Y:S01]  /*1a00*/  ISETP.GT.U32.AND P2, PT, R123, R0, PT ;  /* 0x000000007b00720c */ /* 0x000fe20003f44070 */
[----:B------:R-:W-:Y:S01]  /*1a10*/  HMMA.16816.F32 R92, R96, R104, RZ ;  /* 0x00000068605c723c */ /* 0x000fe200000018ff */
[----:B------:R-:W-:Y:S01]  /*1a20*/  ISETP.GT.U32.AND.EX P4, PT, R119, RZ, PT, P4 ;  /* 0x000000ff7700720c */ /* 0x000fe20003f84140 */
[----:B------:R-:W-:Y:S01]  /*1a30*/  FMUL R77, R77, c[0x0][0x188] ;  /* 0x000062004d4d7a20 */ /* 0x000fe20000400000 */
[----:B------:R-:W-:-:S05]  /*1a40*/  FSEL R50, R50, -INF , !P6 ;  /* 0xff80000032327808 */ /* 0x000fca0007000000 */
[----:B------:R-:W-:Y:S01]  /*1a50*/  HMMA.16816.F32 R100, R44, R106, RZ ;  /* 0x0000006a2c64723c */ /* 0x000fe200000018ff */
[----:B------:R-:W-:-:S07]  /*1a60*/  ISETP.GT.U32.AND.EX P2, PT, R122, RZ, PT, P2 ;  /* 0x000000ff7a00720c */ /* 0x000fce0003f44120 */
[----:B------:R-:W-:Y:S01]  /*1a70*/  HMMA.16816.F32 R104, R44, R104, RZ ;  /* 0x000000682c68723c */ /* 0x000fe200000018ff */
[----:B------:R-:W-:-:S07]  /*1a80*/  ISETP.GT.U32.AND P3, PT, R123, R160, PT ;  /* 0x000000a07b00720c */ /* 0x000fce0003f64070 */
[----:B------:R-:W-:Y:S01]  /*1a90*/  HMMA.16816.F32 R96, R96, R110, RZ ;  /* 0x0000006e6060723c */ /* 0x000fe200000018ff */
[----:B------:R-:W-:-:S07]  /*1aa0*/  FSEL R133, R77, -INF , !P2 ;  /* 0xff8000004d857808 */ /* 0x000fce0005000000 */
[----:B------:R-:W-:Y:S07]  /*1ab0*/  HMMA.16816.F32 R44, R44, R110, RZ ;  /* 0x0000006e2c2c723c */ /* 0x000fee00000018ff */
[----:B------:R-:W-:Y:S02]  /*1ac0*/  FSEL R110, R76, -INF , !P5 ;  /* 0xff8000004c6e7808 */ /* 0x000fe40006800000 */
[----:B------:R-:W-:Y:S02]  /*1ad0*/  IADD3 R76, P6, R5, 0x30, RZ ;  /* 0x00000030054c7810 */ /* 0x000fe40007fde0ff */
[----:B------:R-:W-:-:S02]  /*1ae0*/  FSEL R111, R78, -INF , !P4 ;  /* 0xff8000004e6f7808 */ /* 0x000fc40006000000 */
[C---:B------:R-:W-:Y:S02]  /*1af0*/  ISETP.GT.U32.AND P5, PT, R123.reuse, R161, PT ;  /* 0x000000a17b00720c */ /* 0x040fe40003fa4070 */
[----:B------:R-:W-:Y:S01]  /*1b00*/  ISETP.GT.U32.AND P4, PT, R123, R149, PT ;  /* 0x000000957b00720c */ /* 0x000fe20003f84070 */
[----:B------:R-:W-:Y:S01]  /*1b10*/  IMAD.X R123, RZ, RZ, R8, P6 ;  /* 0x000000ffff7b7224 */ /* 0x000fe200030e0608 */
[----:B------:R-:W-:Y:S01]  /*1b20*/  ISETP.GT.U32.AND P2, PT, R76, R0, PT ;  /* 0x000000004c00720c */ /* 0x000fe20003f44070 */
[----:B------:R-:W-:Y:S01]  /*1b30*/  FMUL R79, R79, c[0x0][0x188] ;  /* 0x000062004f4f7a20 */ /* 0x000fe20000400000 */
[C---:B------:R-:W-:Y:S01]  /*1b40*/  ISETP.GT.U32.AND.EX P5, PT, R122.reuse, RZ, PT, P5 ;  /* 0x000000ff7a00720c */ /* 0x040fe20003fa4150 */
[----:B------:R-:W-:Y:S01]  /*1b50*/  FMUL R68, R69, c[0x0][0x188] ;  /* 0x0000620045447a20 */ /* 0x000fe20000400000 */
[----:B------:R-:W-:Y:S01]  /*1b60*/  ISETP.GT.U32.AND.EX P4, PT, R122, RZ, PT, P4 ;  /* 0x000000ff7a00720c */ /* 0x000fe20003f84140 */
[----:B------:R-:W-:Y:S01]  /*1b70*/  FMUL R84, R84, c[0x0][0x188] ;  /* 0x0000620054547a20 */ /* 0x000fe20000400000 */
[----:B------:R-:W-:-:S02]  /*1b80*/  ISETP.GT.U32.AND.EX P2, PT, R123, RZ, PT, P2 ;  /* 0x000000ff7b00720c */ /* 0x000fc40003f44120 */
[----:B------:R-:W-:Y:S02]  /*1b90*/  ISETP.GT.U32.AND P6, PT, R76, R161, PT ;  /* 0x000000a14c00720c */ /* 0x000fe40003fc4070 */
[----:B------:R-:W-:Y:S02]  /*1ba0*/  FSEL R128, R79, -INF , !P5 ;  /* 0xff8000004f807808 */ /* 0x000fe40006800000 */
[----:B------:R-:W-:Y:S01]  /*1bb0*/  FSEL R68, R68, -INF , !P4 ;  /* 0xff80000044447808 */ /* 0x000fe20006000000 */
[----:B------:R-:W-:Y:S01]  /*1bc0*/  FMUL R86, R86, c[0x0][0x188] ;  /* 0x0000620056567a20 */ /* 0x000fe20000400000 */
[C---:B------:R-:W-:Y:S02]  /*1bd0*/  ISETP.GT.U32.AND P5, PT, R76.reuse, R149, PT ;  /* 0x000000954c00720c */ /* 0x040fe40003fa4070 */
[----:B------:R-:W-:Y:S02]  /*1be0*/  ISETP.GT.U32.AND P4, PT, R76, R160, PT ;  /* 0x000000a04c00720c */ /* 0x000fe40003f84070 */
[----:B------:R-:W-:-:S02]  /*1bf0*/  FSEL R135, R84, -INF , !P2 ;  /* 0xff80000054877808 */ /* 0x000fc40005000000 */
[----:B------:R-:W-:Y:S02]  /*1c00*/  IADD3 R76, P2, R5, 0x31, RZ ;  /* 0x00000031054c7810 */ /* 0x000fe40007f5e0ff */
[C---:B------:R-:W-:Y:S01]  /*1c10*/  ISETP.GT.U32.AND.EX P6, PT, R123.reuse, RZ, PT, P6 ;  /* 0x000000ff7b00720c */ /* 0x040fe20003fc4160 */
[----:B------:R-:W-:Y:S01]  /*1c20*/  FMUL R60, R60, c[0x0][0x188] ;  /* 0x000062003c3c7a20 */ /* 0x000fe20000400000 */
[----:B------:R-:W-:Y:S01]  /*1c30*/  ISETP.GT.U32.AND.EX P5, PT, R123, RZ, PT, P5 ;  /* 0x000000ff7b00720c */ /* 0x000fe20003fa4150 */
[----:B------:R-:W-:Y:S01]  /*1c40*/  IMAD.X R124, RZ, RZ, R8, P2 ;  /* 0x000000ffff7c7224 */ /* 0x000fe200010e0608 */
[----:B------:R-:W-:Y:S02]  /*1c50*/  FSEL R130, R86, -INF , !P6 ;  /* 0xff80000056827808 */ /* 0x000fe40007000000 */
[C---:B------:R-:W-:Y:S01]  /*1c60*/  ISETP.GT.U32.AND P6, PT, R76.reuse, R161, PT ;  /* 0x000000a14c00720c */ /* 0x040fe20003fc4070 */
[----:B------:R-:W-:Y:S01]  /*1c70*/  FMUL R87, R87, c[0x0][0x188] ;  /* 0x0000620057577a20 */ /* 0x000fe20000400000 */
[----:B------:R-:W-:-:S02]  /*1c80*/  ISETP.GT.U32.AND P2, PT, R76, R0, PT ;  /* 0x000000004c00720c */ /* 0x000fc40003f44070 */
[----:B------:R-:W-:Y:S02]  /*1c90*/  FSEL R69, R60, -INF , !P5 ;  /* 0xff8000003c457808 */ /* 0x000fe40006800000 */
[----:B------:R-:W-:Y:S01]  /*1ca0*/  ISETP.GT.U32.AND.EX P6, PT, R124, RZ, PT, P6 ;  /* 0x000000ff7c00720c */ /* 0x000fe20003fc4160 */
[----:B------:R-:W-:Y:S01]  /*1cb0*/  FMUL R85, R85, c[0x0][0x188] ;  /* 0x0000620055557a20 */ /* 0x000fe20000400000 */
[----:B------:R-:W-:Y:S01]  /*1cc0*/  ISETP.GT.U32.AND P5, PT, R76, R149, PT ;  /* 0x000000954c00720c */ /* 0x000fe20003fa4070 */
[----:B------:R-:W-:Y:S01]  /*1cd0*/  FMUL R61, R61, c[0x0][0x188] ;  /* 0x000062003d3d7a20 */ /* 0x000fe20000400000 */
[C---:B------:R-:W-:Y:S02]  /*1ce0*/  ISETP.GT.U32.AND.EX P2, PT, R124.reuse, RZ, PT, P2 ;  /* 0x000000ff7c00720c */ /* 0x040fe40003f44120 */
[----:B------:R-:W-:Y:S02]  /*1cf0*/  FSEL R131, R87, -INF , !P6 ;  /* 0xff80000057837808 */ /* 0x000fe40007000000 */
[----:B------:R-:W-:-:S02]  /*1d00*/  ISETP.GT.U32.AND.EX P5, PT, R124, RZ, PT, P5 ;  /* 0x000000ff7c00720c */ /* 0x000fc40003fa4150 */
[----:B------:R-:W-:Y:S02]  /*1d10*/  IADD3 R60, P6, R5, 0x9, RZ ;  /* 0x00000009053c7810 */ /* 0x000fe40007fde0ff */
[----:B------:R-:W-:Y:S02]  /*1d20*/  FSEL R138, R85, -INF , !P2 ;  /* 0xff800000558a7808 */ /* 0x000fe40005000000 */
[----:B------:R-:W-:Y:S02]  /*1d30*/  ISETP.GT.U32.AND P2, PT, R76, R160, PT ;  /* 0x000000a04c00720c */ /* 0x000fe40003f44070 */
[----:B------:R-:W-:Y:S02]  /*1d40*/  FSEL R76, R61, -INF , !P5 ;  /* 0xff8000003d4c7808 */ /* 0x000fe40006800000 */
[----:B------:R-:W-:Y:S02]  /*1d50*/  IADD3.X R77, RZ, R8, RZ, P6, !PT ;  /* 0x00000008ff4d7210 */ /* 0x000fe400037fe4ff */
[----:B------:R-:W-:-:S02]  /*1d60*/  ISETP.GT.U32.AND P5, PT, R60, R0, PT ;  /* 0x000000003c00720c */ /* 0x000fc40003fa4070 */
[C---:B------:R-:W-:Y:S01]  /*1d70*/  ISETP.GT.U32.AND P6, PT, R60.reuse, R161, PT ;  /* 0x000000a13c00720c */ /* 0x040fe20003fc4070 */
[----:B------:R-:W-:Y:S01]  /*1d80*/  FMUL R89, R89, c[0x0][0x188] ;  /* 0x0000620059597a20 */ /* 0x000fe20000400000 */
[----:B------:R-:W-:Y:S01]  /*1d90*/  ISETP.GT.U32.AND.EX P5, PT, R77, RZ, PT, P5 ;  /* 0x000000ff4d00720c */ /* 0x000fe20003fa4150 */
[----:B------:R-:W-:Y:S01]  /*1da0*/  FMUL R91, R91, c[0x0][0x188] ;  /* 0x000062005b5b7a20 */ /* 0x000fe20000400000 */
[----:B------:R-:W-:Y:S02]  /*1db0*/  ISETP.GT.U32.AND.EX P6, PT, R77, RZ, PT, P6 ;  /* 0x000000ff4d00720c */ /* 0x000fe40003fc4160 */
[----:B------:R-:W-:Y:S02]  /*1dc0*/  FSEL R89, R89, -INF , !P5 ;  /* 0xff80000059597808 */ /* 0x000fe40006800000 */
[----:B------:R-:W-:Y:S02]  /*1dd0*/  FSEL R136, R91, -INF , !P6 ;  /* 0xff8000005b887808 */ /* 0x000fe40007000000 */
[----:B------:R-:W-:-:S02]  /*1de0*/  ISETP.GT.U32.AND P5, PT, R60, R149, PT ;  /* 0x000000953c00720c */ /* 0x000fc40003fa4070 */
[----:B------:R-:W-:Y:S01]  /*1df0*/  ISETP.GT.U32.AND P6, PT, R60, R160, PT ;  /* 0x000000a03c00720c */ /* 0x000fe20003fc4070 */
[----:B------:R-:W-:Y:S01]  /*1e00*/  IMAD.WIDE R60, R6, 0x2, R22 ;  /* 0x00000002063c7825 */ /* 0x000fe200078e0216 */
[----:B------:R-:W-:-:S03]  /*1e10*/  ISETP.GT.U32.AND.EX P5, PT, R77, RZ, PT, P5 ;  /* 0x000000ff4d00720c */ /* 0x000fc60003fa4150 */
[----:B------:R-:W-:Y:S01]  /*1e20*/  FMUL R101, R101, c[0x0][0x188] ;  /* 0x0000620065657a20 */ /* 0x000fe20000400000 */
[----:B------:R0:W2:Y:S01]  /*1e30*/  LDG.E.U16 R79, [R60.64] ;  /* 0x000000063c4f7981 */ /* 0x0000a2000c1e1500 */
[----:B------:R-:W-:Y:S01]  /*1e40*/  FMUL R103, R103, c[0x0][0x188] ;  /* 0x0000620067677a20 */ /* 0x000fe20000400000 */
[----:B------:R-:W-:Y:S02]  /*1e50*/  ISETP.GT.U32.AND.EX P6, PT, R77, RZ, PT, P6 ;  /* 0x000000ff4d00720c */ /* 0x000fe40003fc4160 */
[----:B------:R-:W-:Y:S02]  /*1e60*/  FSEL R101, R101, -INF , !P5 ;  /* 0xff80000065657808 */ /* 0x000fe40006800000 */
[----:B------:R-:W-:Y:S01]  /*1e70*/  IADD3 R126, P5, R5, 0x38, RZ ;  /* 0x00000038057e7810 */ /* 0x000fe20007fbe0ff */
[----:B0-----:R-:W-:-:S06]  /*1e80*/  IMAD.WIDE R60, R6, 0x2, R32 ;  /* 0x00000002063c7825 */ /* 0x001fcc00078e0220 */
[----:B------:R0:W3:Y:S01]  /*1e90*/  LDG.E.U16 R61, [R60.64] ;  /* 0x000000063c3d7981 */ /* 0x0000e2000c1e1500 */
[----:B------:R-:W-:Y:S01]  /*1ea0*/  FMUL R91, R96, c[0x0][0x188] ;  /* 0x00006200605b7a20 */ /* 0x000fe20000400000 */
[----:B0-----:R-:W-:Y:S01]  /*1eb0*/  FSEL R60, R103, -INF , !P6 ;  /* 0xff800000673c7808 */ /* 0x001fe20007000000 */
[----:B------:R-:W-:Y:S01]  /*1ec0*/  IMAD.X R103, RZ, RZ, R8, P5 ;  /* 0x000000ffff677224 */ /* 0x000fe200028e0608 */
[----:B------:R-:W-:-:S04]  /*1ed0*/  ISETP.GT.U32.AND P6, PT, R126, R0, PT ;  /* 0x000000007e00720c */ /* 0x000fc80003fc4070 */
[----:B------:R-:W-:Y:S01]  /*1ee0*/  ISETP.GT.U32.AND.EX P6, PT, R103, RZ, PT, P6 ;  /* 0x000000ff6700720c */ /* 0x000fe20003fc4160 */
[----:B------:R-:W-:-:S03]  /*1ef0*/  IMAD.WIDE R84, R6, 0x2, R30 ;  /* 0x0000000206547825 */ /* 0x000fc600078e021e */
[----:B------:R-:W-:Y:S02]  /*1f00*/  FSEL R91, R91, -INF , !P6 ;  /* 0xff8000005b5b7808 */ /* 0x000fe40007000000 */
[----:B------:R-:W-:Y:S01]  /*1f10*/  ISETP.GT.U32.AND P6, PT, R126, R149, PT ;  /* 0x000000957e00720c */ /* 0x000fe20003fc4070 */
[----:B------:R-:W-:Y:S01]  /*1f20*/  FMUL R44, R44, c[0x0][0x188] ;  /* 0x000062002c2c7a20 */ /* 0x000fe20000400000 */
[----:B------:R0:W4:Y:S02]  /*1f30*/  LDG.E.U16 R77, [R84.64] ;  /* 0x00000006544d7981 */ /* 0x000124000c1e1500 */
[----:B------:R-:W-:Y:S02]  /*1f40*/  ISETP.GT.U32.AND.EX P6, PT, R103, RZ, PT, P6 ;  /* 0x000000ff6700720c */ /* 0x000fe40003fc4160 */
[----:B------:R-:W-:Y:S02]  /*1f50*/  ISETP.GT.U32.AND.EX P1, PT, R125, RZ, PT, P1 ;  /* 0x000000ff7d00720c */ /* 0x000fe40003f24110 */
[----:B------:R-:W-:Y:S01]  /*1f60*/  FSEL R132, R44, -INF , !P6 ;  /* 0xff8000002c847808 */ /* 0x000fe20007000000 */
[----:B0-----:R-:W-:Y:S01]  /*1f70*/  IMAD.WIDE R84, R6, 0x2, R34 ;  /* 0x0000000206547825 */ /* 0x001fe200078e0222 */
[----:B------:R-:W-:-:S04]  /*1f80*/  IADD3 R137, P6, R5, 0x8, RZ ;  /* 0x0000000805897810 */ /* 0x000fc80007fde0ff */
[----:B------:R0:W5:Y:S01]  /*1f90*/  LDG.E.U16 R125, [R84.64] ;  /* 0x00000006547d7981 */ /* 0x000162000c1e1500 */
[----:B------:R-:W-:Y:S01]  /*1fa0*/  IMAD.X R44, RZ, RZ, R8, P6 ;  /* 0x000000ffff2c7224 */ /* 0x000fe200030e0608 */
[----:B------:R-:W-:Y:S01]  /*1fb0*/  ISETP.GT.U32.AND P6, PT, R137, R0, PT ;  /* 0x000000008900720c */ /* 0x000fe20003fc4070 */
[----:B------:R-:W-:Y:S02]  /*1fc0*/  FMUL R88, R88, c[0x0][0x188] ;  /* 0x0000620058587a20 */ /* 0x000fe40000400000 */
[----:B0-----:R-:W-:Y:S01]  /*1fd0*/  IMAD.WIDE R84, R6, 0x2, R36 ;  /* 0x0000000206547825 */ /* 0x001fe200078e0224 */
[----:B------:R-:W-:-:S04]  /*1fe0*/  ISETP.GT.U32.AND.EX P6, PT, R44, RZ, PT, P6 ;  /* 0x000000ff2c00720c */ /* 0x000fc80003fc4160 */
[----:B------:R0:W2:Y:S02]  /*1ff0*/  LDG.E.U16 R127, [R84.64] ;  /* 0x00000006547f7981 */ /* 0x0000a4000c1e1500 */
[----:B0-----:R-:W-:-:S05]  /*2000*/  IMAD.WIDE R84, R6, 0x2, R40 ;  /* 0x0000000206547825 */ /* 0x001fca00078e0228 */
[----:B------:R0:W2:Y:S01]  /*2010*/  LDG.E.U16 R129, [R84.64] ;  /* 0x0000000654817981 */ /* 0x0000a2000c1e1500 */
[----:B------:R-:W-:Y:S01]  /*2020*/  FMUL R100, R100, c[0x0][0x188] ;  /* 0x0000620064647a20 */ /* 0x000fe20000400000 */
[----:B0-----:R-:W-:Y:S02]  /*2030*/  FSEL R85, R88, -INF , !P6 ;  /* 0xff80000058557808 */ /* 0x001fe40007000000 */
[----:B------:R-:W-:-:S04]  /*2040*/  ISETP.GT.U32.AND P6, PT, R137, R149, PT ;  /* 0x000000958900720c */ /* 0x000fc80003fc4070 */
[----:B------:R-:W-:Y:S01]  /*2050*/  ISETP.GT.U32.AND.EX P6, PT, R44, RZ, PT, P6 ;  /* 0x000000ff2c00720c */ /* 0x000fe20003fc4160 */
[----:B------:R-:W-:-:S03]  /*2060*/  IMAD.WIDE R86, R6, 0x2, R28 ;  /* 0x0000000206567825 */ /* 0x000fc600078e021c */
[----:B------:R-:W-:Y:S02]  /*2070*/  FSEL R146, R100, -INF , !P6 ;  /* 0xff80000064927808 */ /* 0x000fe40007000000 */
[----:B------:R-:W-:Y:S01]  /*2080*/  ISETP.GT.U32.AND P6, PT, R137, R160, PT ;  /* 0x000000a08900720c */ /* 0x000fe20003fc4070 */
[----:B------:R-:W-:Y:S01]  /*2090*/  FMUL R96, R98, c[0x0][0x188] ;  /* 0x0000620062607a20 */ /* 0x000fe20000400000 */
[----:B------:R-:W-:Y:S01]  /*20a0*/  ISETP.GT.U32.AND P5, PT, R126, R161, PT ;  /* 0x000000a17e00720c */ /* 0x000fe20003fa4070 */
[----:B------:R0:W2:Y:S01]  /*20b0*/  LDG.E.U16 R78, [R86.64] ;  /* 0x00000006564e7981 */ /* 0x0000a2000c1e1500 */
[----:B------:R-:W-:Y:S01]  /*20c0*/  ISETP.GT.U32.AND.EX P6, PT, R44, RZ, PT, P6 ;  /* 0x000000ff2c00720c */ /* 0x000fe20003fc4160 */
[----:B------:R-:W-:Y:S01]  /*20d0*/  FMUL R44, R102, c[0x0][0x188] ;  /* 0x00006200662c7a20 */ /* 0x000fe20000400000 */
[----:B------:R-:W-:-:S04]  /*20e0*/  ISETP.GT.U32.AND.EX P5, PT, R103, RZ, PT, P5 ;  /* 0x000000ff6700720c */ /* 0x000fc80003fa4150 */
[----:B------:R-:W-:Y:S01]  /*20f0*/  FSEL R44, R44, -INF , !P6 ;  /* 0xff8000002c2c7808 */ /* 0x000fe20007000000 */
[----:B0-----:R-:W-:Y:S01]  /*2100*/  IMAD.WIDE R86, R6, 0x2, R38 ;  /* 0x0000000206567825 */ /* 0x001fe200078e0226 */
[----:B------:R-:W-:Y:S02]  /*2110*/  FSEL R96, R96, -INF , !P5 ;  /* 0xff80000060607808 */ /* 0x000fe40006800000 */
[----:B------:R-:W-:Y:S02]  /*2120*/  ISETP.GT.U32.AND P6, PT, R5, R0, PT ;  /* 0x000000000500720c */ /* 0x000fe40003fc4070 */
[----:B------:R-:W-:Y:S01]  /*2130*/  ISETP.GT.U32.AND P5, PT, R126, R160, PT ;  /* 0x000000a07e00720c */ /* 0x000fe20003fa4070 */
[----:B------:R-:W-:Y:S01]  /*2140*/  FMUL R88, R92, c[0x0][0x188] ;  /* 0x000062005c587a20 */ /* 0x000fe20000400000 */
[----:B------:R0:W2:Y:S01]  /*2150*/  LDG.E.U16 R126, [R86.64] ;  /* 0x00000006567e7981 */ /* 0x0000a2000c1e1500 */
[----:B------:R-:W-:Y:S01]  /*2160*/  ISETP.GT.U32.AND.EX P6, PT, R8, RZ, PT, P6 ;  /* 0x000000ff0800720c */ /* 0x000fe20003fc4160 */
[----:B------:R-:W-:-:S02]  /*2170*/  FMUL R93, R93, c[0x0][0x188] ;  /* 0x000062005d5d7a20 */ /* 0x000fc40000400000 */
[----:B------:R-:W-:Y:S01]  /*2180*/  FMUL R95, R95, c[0x0][0x188] ;  /* 0x000062005f5f7a20 */ /* 0x000fe20000400000 */
[----:B------:R-:W-:Y:S01]  /*2190*/  FSEL R88, R88, -INF , !P6 ;  /* 0xff80000058587808 */ /* 0x000fe20007000000 */
[----:B------:R-:W-:Y:S02]  /*21a0*/  FMUL R92, R105, c[0x0][0x188] ;  /* 0x00006200695c7a20 */ /* 0x000fe40000400000 */
[----:B------:R-:W-:Y:S02]  /*21b0*/  FMUL R106, R106, c[0x0][0x188] ;  /* 0x000062006a6a7a20 */ /* 0x000fe40000400000 */
[----:B------:R-:W-:Y:S02]  /*21c0*/  FMUL R84, R97, c[0x0][0x188] ;  /* 0x0000620061547a20 */ /* 0x000fe40000400000 */
[----:B------:R-:W-:Y:S02]  /*21d0*/  FMUL R107, R107, c[0x0][0x188] ;  /* 0x000062006b6b7a20 */ /* 0x000fe40000400000 */
[----:B------:R-:W-:Y:S01]  /*21e0*/  FMUL R45, R45, c[0x0][0x188] ;  /* 0x000062002d2d7a20 */ /* 0x000fe20000400000 */
[----:B------:R-:W-:Y:S01]  /*21f0*/  ISETP.GT.U32.AND.EX P0, PT, R119, RZ, PT, P0 ;  /* 0x000000ff7700720c */ /* 0x000fe20003f04100 */
[----:B0-----:R-:W-:-:S02]  /*2200*/  FMUL R86, R90, c[0x0][0x188] ;  /* 0x000062005a567a20 */ /* 0x001fc40000400000 */
[----:B------:R-:W-:Y:S01]  /*2210*/  FMUL R51, R51, c[0x0][0x188] ;  /* 0x0000620033337a20 */ /* 0x000fe20000400000 */
[----:B------:R-:W-:Y:S01]  /*2220*/  ISETP.GT.U32.AND.EX P3, PT, R122, RZ, PT, P3 ;  /* 0x000000ff7a00720c */ /* 0x000fe20003f64130 */
[----:B------:R-:W-:Y:S01]  /*2230*/  FMUL R87, R94, c[0x0][0x188] ;  /* 0x000062005e577a20 */ /* 0x000fe20000400000 */
[----:B------:R-:W-:Y:S01]  /*2240*/  FSEL R86, R86, -INF , !P6 ;  /* 0xff80000056567808 */ /* 0x000fe20007000000 */
[----:B------:R-:W-:Y:S01]  /*2250*/  FMUL R71, R71, c[0x0][0x188] ;  /* 0x0000620047477a20 */ /* 0x000fe20000400000 */
[----:B------:R-:W-:Y:S01]  /*2260*/  ISETP.GE.U32.AND P6, PT, R5, R0, PT ;  /* 0x000000000500720c */ /* 0x000fe20003fc6070 */
[----:B------:R-:W-:Y:S01]  /*2270*/  FMUL R46, R46, c[0x0][0x188] ;  /* 0x000062002e2e7a20 */ /* 0x000fe20000400000 */
[----:B------:R-:W-:Y:S02]  /*2280*/  BAR.SYNC.DEFER_BLOCKING 0x0 ;  /* 0x0000000000007b1d */ /* 0x000fe40000010000 */
[----:B------:R-:W-:-:S04]  /*2290*/  ISETP.GE.U32.AND.EX P6, PT, R8, RZ, PT, P6 ;  /* 0x000000ff0800720c */ /* 0x000fc80003fc6160 */
[----:B------:R-:W-:Y:S02]  /*22a0*/  FSEL R98, R93, -INF , !P6 ;  /* 0xff8000005d627808 */ /* 0x000fe40007000000 */
[----:B------:R-:W-:-:S04]  /*22b0*/  ISETP.GT.U32.AND P6, PT, R5, R161, PT ;  /* 0x000000a10500720c */ /* 0x000fc80003fc4070 */
[----:B------:R-:W-:-:S04]  /*22c0*/  ISETP.GT.U32.AND.EX P6, PT, R8, RZ, PT, P6 ;  /* 0x000000ff0800720c */ /* 0x000fc80003fc4160 */
[----:B------:R-:W-:Y:S02]  /*22d0*/  FSEL R87, R87, -INF , !P6 ;  /* 0xff80000057577808 */ /* 0x000fe40007000000 */
[----:B------:R-:W-:-:S04]  /*22e0*/  ISETP.GE.U32.AND P6, PT, R5, R161, PT ;  /* 0x000000a10500720c */ /* 0x000fc80003fc6070 */
[----:B------:R-:W-:-:S04]  /*22f0*/  ISETP.GE.U32.AND.EX P6, PT, R8, RZ, PT, P6 ;  /* 0x000000ff0800720c */ /* 0x000fc80003fc6160 */
[----:B------:R-:W-:Y:S02]  /*2300*/  FSEL R95, R95, -INF , !P6 ;  /* 0xff8000005f5f7808 */ /* 0x000fe40007000000 */
[----:B------:R-:W-:Y:S01]  /*2310*/  ISETP.GT.U32.AND P6, PT, R5, R149, PT ;  /* 0x000000950500720c */ /* 0x000fe20003fc4070 */
[----:B------:R-:W-:-:S03]  /*2320*/  FMUL R90, R104, c[0x0][0x188] ;  /* 0x00006200685a7a20 */ /* 0x000fc60000400000 */
[----:B------:R-:W-:-:S04]  /*2330*/  ISETP.GT.U32.AND.EX P6, PT, R8, RZ, PT, P6 ;  /* 0x000000ff0800720c */ /* 0x000fc80003fc4160 */
[----:B------:R-:W-:Y:S02]  /*2340*/  FSEL R90, R90, -INF , !P6 ;  /* 0xff8000005a5a7808 */ /* 0x000fe40007000000 */
[----:B------:R-:W-:-:S04]  /*2350*/  ISETP.GE.U32.AND P6, PT, R5, R149, PT ;  /* 0x000000950500720c */ /* 0x000fc80003fc6070 */
[----:B------:R-:W-:-:S04]  /*2360*/  ISETP.GE.U32.AND.EX P6, PT, R8, RZ, PT, P6 ;  /* 0x000000ff0800720c */ /* 0x000fc80003fc6160 */
[----:B------:R-:W-:Y:S02]  /*2370*/  FSEL R92, R92, -INF , !P6 ;  /* 0xff8000005c5c7808 */ /* 0x000fe40007000000 */
[----:B------:R-:W-:-:S04]  /*2380*/  ISETP.GT.U32.AND P6, PT, R5, R160, PT ;  /* 0x000000a00500720c */ /* 0x000fc80003fc4070 */
[----:B------:R-:W-:-:S04]  /*2390*/  ISETP.GT.U32.AND.EX P6, PT, R8, RZ, PT, P6 ;  /* 0x000000ff0800720c */ /* 0x000fc80003fc4160 */
[----:B------:R-:W-:Y:S02]  /*23a0*/  FSEL R134, R106, -INF , !P6 ;  /* 0xff8000006a867808 */ /* 0x000fe40007000000 */
[----:B------:R-:W-:Y:S02]  /*23b0*/  IADD3 R100, P6, R5, 0x39, RZ ;  /* 0x0000003905647810 */ /* 0x000fe40007fde0ff */
[----:B------:R-:W-:Y:S02]  /*23c0*/  FMNMX R94, R88, R98, !PT ;  /* 0x00000062585e7209 */ /* 0x000fe40007800000 */
[----:B------:R-:W-:Y:S02]  /*23d0*/  IADD3.X R93, RZ, R8, RZ, P6, !PT ;  /* 0x00000008ff5d7210 */ /* 0x000fe400037fe4ff */
[----:B------:R-:W-:Y:S02]  /*23e0*/  ISETP.GT.U32.AND P6, PT, R100, R0, PT ;  /* 0x000000006400720c */ /* 0x000fe40003fc4070 */
[----:B------:R-:W-:-:S02]  /*23f0*/  FMNMX R94, R85, R94, !PT ;  /* 0x0000005e555e7209 */ /* 0x000fc40007800000 */
[----:B------:R-:W-:Y:S02]  /*2400*/  ISETP.GT.U32.AND.EX P6, PT, R93, RZ, PT, P6 ;  /* 0x000000ff5d00720c */ /* 0x000fe40003fc4160 */
[----:B------:R-:W-:Y:S02]  /*2410*/  FMNMX R94, R89, R94, !PT ;  /* 0x0000005e595e7209 */ /* 0x000fe40007800000 */
[----:B------:R-:W-:Y:S02]  /*2420*/  FSEL R84, R84, -INF , !P6 ;  /* 0xff80000054547808 */ /* 0x000fe40007000000 */
[----:B------:R-:W-:Y:S02]  /*2430*/  ISETP.GE.U32.AND P6, PT, R5, R160, PT ;  /* 0x000000a00500720c */ /* 0x000fe40003fc6070 */
[----:B------:R-:W-:-:S04]  /*2440*/  FMNMX R5, R73, R94, !PT ;  /* 0x0000005e49057209 */ /* 0x000fc80007800000 */
        /* <DEDUP_REMOVED lines=10> */
[----:B------:R-:W-:Y:S02]  /*24f0*/  FMNMX R97, R84, R5, !PT ;  /* 0x0000000554617209 */ /* 0x000fe40007800000 */
[----:B------:R-:W-:-:S03]  /*2500*/  ISETP.GE.U32.AND.EX P6, PT, R8, RZ, PT, P6 ;  /* 0x000000ff0800720c */ /* 0x000fc60003fc6160 */
[----:B------:R-:W0:Y:S02]  /*2510*/  SHFL.BFLY PT, R8, R97, 0x2, 0x1f ;  /* 0x0c401f0061087f89 */ /* 0x000e2400000e0000 */
[----:B0-----:R-:W-:-:S05]  /*2520*/  FMNMX R102, R97, R8, !PT ;  /* 0x0000000861667209 */ /* 0x001fca0007800000 */
[----:B------:R-:W0:Y:S01]  /*2530*/  SHFL.BFLY PT, R5, R102, 0x1, 0x1f ;  /* 0x0c201f0066057f89 */ /* 0x000e2200000e0000 */
[----:B------:R-:W-:Y:S02]  /*2540*/  FSEL R137, R107, -INF , !P6 ;  /* 0xff8000006b897808 */ /* 0x000fe40007000000 */
[----:B------:R-:W-:Y:S01]  /*2550*/  ISETP.GT.U32.AND P6, PT, R100, R161, PT ;  /* 0x000000a16400720c */ /* 0x000fe20003fc4070 */
[----:B------:R-:W-:-:S03]  /*2560*/  FMUL R94, R99, c[0x0][0x188] ;  /* 0x00006200635e7a20 */ /* 0x000fc60000400000 */
[----:B------:R-:W-:-:S04]  /*2570*/  ISETP.GT.U32.AND.EX P6, PT, R93, RZ, PT, P6 ;  /* 0x000000ff5d00720c */ /* 0x000fc80003fc4160 */
[----:B------:R-:W-:Y:S02]  /*2580*/  FSEL R94, R94, -INF , !P6 ;  /* 0xff8000005e5e7808 */ /* 0x000fe40007000000 */
[----:B------:R-:W-:Y:S02]  /*2590*/  ISETP.GT.U32.AND P6, PT, R100, R149, PT ;  /* 0x000000956400720c */ /* 0x000fe40003fc4070 */
[----:B0-----:R-:W-:Y:S02]  /*25a0*/  FMNMX R8, R102, R5, !PT ;  /* 0x0000000566087209 */ /* 0x001fe40007800000 */
[----:B------:R-:W-:-:S04]  /*25b0*/  FMNMX R5, R87, R95, !PT ;  /* 0x0000005f57057209 */ /* 0x000fc80007800000 */
[----:B------:R-:W-:-:S04]  /*25c0*/  FMNMX R5, R86, R5, !PT ;  /* 0x0000000556057209 */ /* 0x000fc80007800000 */
[----:B------:R-:W-:Y:S02]  /*25d0*/  FMNMX R102, R136, R5, !PT ;  /* 0x0000000588667209 */ /* 0x000fe40007800000 */
[----:B------:R-:W-:Y:S02]  /*25e0*/  ISETP.GT.U32.AND.EX P6, PT, R93, RZ, PT, P6 ;  /* 0x000000ff5d00720c */ /* 0x000fe40003fc4160 */
[----:B------:R-:W-:Y:S02]  /*25f0*/  FMNMX R5, R9, R102, !PT ;  /* 0x0000006609057209 */ /* 0x000fe40007800000 */
[----:B------:R-:W-:Y:S02]  /*2600*/  FSEL R143, R45, -INF , !P6 ;  /* 0xff8000002d8f7808 */ /* 0x000fe40007000000 */
[----:B------:R-:W-:Y:S02]  /*2610*/  FMNMX R45, R42, R5, !PT ;  /* 0x000000052a2d7209 */ /* 0x000fe40007800000 */
[----:B------:R-:W-:-:S02]  /*2620*/  FMNMX R5, R8, R21, !PT ;  /* 0x0000001508057209 */ /* 0x000fc40007800000 */
[----:B------:R-:W-:-:S04]  /*2630*/  FMNMX R8, R72, R45, !PT ;  /* 0x0000002d48087209 */ /* 0x000fc80007800000 */
[----:B------:R-:W-:-:S04]  /*2640*/  FMNMX R45, R115, R8, !PT ;  /* 0x00000008732d7209 */ /* 0x000fc80007800000 */
[----:B------:R-:W-:-:S04]  /*2650*/  FMNMX R8, R120, R45, !PT ;  /* 0x0000002d78087209 */ /* 0x000fc80007800000 */
[----:B------:R-:W-:-:S04]  /*2660*/  FMNMX R8, R121, R8, !PT ;  /* 0x0000000879087209 */ /* 0x000fc80007800000 */
[----:B------:R-:W-:Y:S01]  /*2670*/  FMNMX R45, R111, R8, !PT ;  /* 0x000000086f2d7209 */ /* 0x000fe20007800000 */
[----:B------:R-:W-:-:S03]  /*2680*/  FADD R85, R85, -R5 ;  /* 0x8000000555557221 */ /* 0x000fc60000000000 */
[----:B------:R-:W-:Y:S01]  /*2690*/  FMNMX R45, R128, R45, !PT ;  /* 0x0000002d802d7209 */ /* 0x000fe20007800000 */
[----:B------:R-:W-:-:S03]  /*26a0*/  FMUL R97, R85, 1.4426950216293334961 ;  /* 0x3fb8aa3b55617820 */ /* 0x000fc60000400000 */
[----:B------:R-:W-:-:S04]  /*26b0*/  FMNMX R8, R130, R45, !PT ;  /* 0x0000002d82087209 */ /* 0x000fc80007800000 */
[----:B------:R-:W-:-:S04]  /*26c0*/  FMNMX R85, R131, R8, !PT ;  /* 0x0000000883557209 */ /* 0x000fc80007800000 */
[----:B------:R-:W-:-:S04]  /*26d0*/  FMNMX R85, R96, R85, !PT ;  /* 0x0000005560557209 */ /* 0x000fc80007800000 */
[----:B------:R-:W-:-:S05]  /*26e0*/  FMNMX R8, R94, R85, !PT ;  /* 0x000000555e087209 */ /* 0x000fca0007800000 */
[----:B------:R-:W0:Y:S01]  /*26f0*/  SHFL.BFLY PT, R85, R8, 0x2, 0x1f ;  /* 0x0c401f0008557f89 */ /* 0x000e2200000e0000 */
[----:B------:R-:W-:Y:S01]  /*2700*/  ISETP.GT.U32.AND P6, PT, R100, R160, PT ;  /* 0x000000a06400720c */ /* 0x000fe20003fc4070 */
[--C-:B------:R-:W-:Y:S02]  /*2710*/  FADD R88, R88, -R5.reuse ;  /* 0x8000000558587221 */ /* 0x100fe40000000000 */
[--C-:B------:R-:W-:Y:S02]  /*2720*/  FADD R89, R89, -R5.reuse ;  /* 0x8000000559597221 */ /* 0x100fe40000000000 */
[----:B------:R-:W-:Y:S02]  /*2730*/  FMUL R88, R88, 1.4426950216293334961 ;  /* 0x3fb8aa3b58587820 */ /* 0x000fe40000400000 */
[----:B------:R-:W-:Y:S01]  /*2740*/  FMUL R89, R89, 1.4426950216293334961 ;  /* 0x3fb8aa3b59597820 */ /* 0x000fe20000400000 */
[----:B0-----:R-:W-:Y:S01]  /*2750*/  FMNMX R85, R8, R85, !PT ;  /* 0x0000005508557209 */ /* 0x001fe20007800000 */
[----:B------:R-:W-:-:S04]  /*2760*/  FADD R8, R110, -R5 ;  /* 0x800000056e087221 */ /* 0x000fc80000000000 */
[----:B------:R-:W-:Y:S02]  /*2770*/  FMUL R100, R8, 1.4426950216293334961 ;  /* 0x3fb8aa3b08647820 */ /* 0x000fe40000400000 */
[----:B------:R-:W0:Y:S01]  /*2780*/  SHFL.BFLY PT, R8, R85, 0x1, 0x1f ;  /* 0x0c201f0055087f89 */ /* 0x000e2200000e0000 */
[----:B------:R1:W-:Y:S01]  /*2790*/  MUFU.EX2 R141, R88 ;  /* 0x00000058008d7308 */ /* 0x0003e20000000800 */
[--C-:B------:R-:W-:Y:S02]  /*27a0*/  FADD R98, R98, -R5.reuse ;  /* 0x8000000562627221 */ /* 0x100fe40000000000 */
[----:B-1----:R-:W-:-:S05]  /*27b0*/  FADD R88, R117, -R5 ;  /* 0x8000000575587221 */ /* 0x002fca0000000000 */
[----:B------:R1:W-:Y:S01]  /*27c0*/  MUFU.EX2 R139, R89 ;  /* 0x00000059008b7308 */ /* 0x0003e20000000800 */
[----:B------:R-:W-:Y:S02]  /*27d0*/  FMUL R98, R98, 1.4426950216293334961 ;  /* 0x3fb8aa3b62627820 */ /* 0x000fe40000400000 */
[----:B-1----:R-:W-:Y:S02]  /*27e0*/  FMUL R89, R88, 1.4426950216293334961 ;  /* 0x3fb8aa3b58597820 */ /* 0x002fe40000400000 */
[----:B------:R-:W-:-:S03]  /*27f0*/  FADD R88, R118, -R5 ;  /* 0x8000000576587221 */ /* 0x000fc60000000000 */
[----:B------:R1:W-:Y:S01]  /*2800*/  MUFU.EX2 R45, R97 ;  /* 0x00000061002d7308 */ /* 0x0003e20000000800 */
[--C-:B------:R-:W-:Y:S01]  /*2810*/  FADD R91, R91, -R5.reuse ;  /* 0x800000055b5b7221 */ /* 0x100fe20000000000 */
[----:B0-----:R-:W-:Y:S01]  /*2820*/  FMNMX R8, R85, R8, !PT ;  /* 0x0000000855087209 */ /* 0x001fe20007800000 */
[----:B-1----:R-:W-:Y:S02]  /*2830*/  FMUL R97, R88, 1.4426950216293334961 ;  /* 0x3fb8aa3b58617820 */ /* 0x002fe40000400000 */
[----:B------:R-:W-:-:S03]  /*2840*/  FADD R88, R109, -R5 ;  /* 0x800000056d587221 */ /* 0x000fc60000000000 */
[----:B------:R0:W-:Y:S01]  /*2850*/  MUFU.EX2 R142, R98 ;  /* 0x00000062008e7308 */ /* 0x0001e20000000800 */
[----:B------:R-:W-:-:S07]  /*2860*/  FMNMX R85, R90, R92, !PT ;  /* 0x0000005c5a557209 */ /* 0x000fce0007800000 */
[----:B------:R1:W-:Y:S01]  /*2870*/  MUFU.EX2 R109, R97 ;  /* 0x00000061006d7308 */ /* 0x0003e20000000800 */
[----:B0-----:R-:W-:Y:S02]  /*2880*/  FMUL R98, R88, 1.4426950216293334961 ;  /* 0x3fb8aa3b58627820 */ /* 0x001fe40000400000 */
[----:B-1----:R-:W-:-:S05]  /*2890*/  FMUL R97, R91, 1.4426950216293334961 ;  /* 0x3fb8aa3b5b617820 */ /* 0x002fca0000400000 */
[----:B------:R0:W-:Y:S01]  /*28a0*/  MUFU.EX2 R110, R98 ;  /* 0x00000062006e7308 */ /* 0x0001e20000000800 */
[----:B------:R-:W-:-:S04]  /*28b0*/  FADD R91, R84, -R5 ;  /* 0x80000005545b7221 */ /* 0x000fc80000000000 */
[----:B------:R-:W-:Y:S01]  /*28c0*/  FMUL R102, R91, 1.4426950216293334961 ;  /* 0x3fb8aa3b5b667820 */ /* 0x000fe20000400000 */
[----:B0-----:R-:W-:Y:S01]  /*28d0*/  FMNMX R98, R146, R85, !PT ;  /* 0x0000005592627209 */ /* 0x001fe20007800000 */
[----:B------:R-:W-:-:S03]  /*28e0*/  FADD R91, -R5, R21 ;  /* 0x00000015055b7221 */ /* 0x000fc60000000100 */
[----:B------:R-:W-:-:S04]  /*28f0*/  FMNMX R21, R101, R98, !PT ;  /* 0x0000006265157209 */ /* 0x000fc80007800000 */
[----:B------:R-:W-:-:S04]  /*2900*/  FMNMX R98, R10, R21, !PT ;  /* 0x000000150a627209 */ /* 0x000fc80007800000 */
[----:B------:R-:W-:-:S04]  /*2910*/  FMNMX R21, R19, R98, !PT ;  /* 0x0000006213157209 */ /* 0x000fc80007800000 */
[----:B------:R-:W-:-:S04]  /*2920*/  FMNMX R98, R20, R21, !PT ;  /* 0x0000001514627209 */ /* 0x000fc80007800000 */
[----:B------:R-:W-:Y:S02]  /*2930*/  FMNMX R21, R43, R98, !PT ;  /* 0x000000622b157209 */ /* 0x000fe40007800000 */
[----:B------:R-:W-:Y:S02]  /*2940*/  FMNMX R8, R8, R17, !PT ;  /* 0x0000001108087209 */ /* 0x000fe40007800000 */
[----:B------:R-:W-:-:S04]  /*2950*/  FMNMX R98, R48, R21, !PT ;  /* 0x0000001530627209 */ /* 0x000fc80007800000 */
[----:B------:R-:W-:Y:S01]  /*2960*/  FMNMX R21, R49, R98, !PT ;  /* 0x0000006231157209 */ /* 0x000fe20007800000 */
[----:B------:R-:W-:Y:S01]  /*2970*/  FADD R86, R86, -R8 ;  /* 0x8000000856567221 */ /* 0x000fe20000000000 */
[----:B------:R0:W-:Y:S02]  /*2980*/  MUFU.EX2 R84, R97 ;  /* 0x0000006100547308 */ /* 0x0001e40000000800 */
[----:B------:R-:W-:Y:S01]  /*2990*/  FMNMX R21, R50, R21, !PT ;  /* 0x0000001532157209 */ /* 0x000fe20007800000 */
[----:B0-----:R-:W-:-:S03]  /*29a0*/  FMUL R97, R86, 1.4426950216293334961 ;  /* 0x3fb8aa3b56617820 */ /* 0x001fc60000400000 */
[----:B------:R-:W-:-:S04]  /*29b0*/  FMNMX R86, R68, R21, !PT ;  /* 0x0000001544567209 */ /* 0x000fc80007800000 */
[----:B------:R-:W-:Y:S01]  /*29c0*/  FMNMX R21, R69, R86, !PT ;  /* 0x0000005645157209 */ /* 0x000fe20007800000 */
[----:B------:R-:W-:-:S03]  /*29d0*/  FADD R133, R133, -R5 ;  /* 0x8000000585857221 */ /* 0x000fc60000000000 */
[----:B------:R-:W-:Y:S01]  /*29e0*/  FMNMX R21, R76, R21, !PT ;  /* 0x000000154c157209 */ /* 0x000fe20007800000 */
[----:B------:R-:W-:-:S03]  /*29f0*/  FADD R9, R9, -R8 ;  /* 0x8000000809097221 */ /* 0x000fc60000000000 */
[----:B------:R-:W-:Y:S01]  /*2a00*/  FMNMX R86, R132, R21, !PT ;  /* 0x0000001584567209 */ /* 0x000fe20007800000 */
[----:B------:R-:W-:Y:S02]  /*2a10*/  FMUL R99, R133, 1.4426950216293334961 ;  /* 0x3fb8aa3b85637820 */ /* 0x000fe40000400000 */
[----:B------:R-:W-:Y:S02]  /*2a20*/  FADD R135, R135, -R5 ;  /* 0x8000000587877221 */ /* 0x000fe40000000000 */
[----:B------:R-:W-:Y:S01]  /*2a30*/  FMUL R133, R9, 1.4426950216293334961 ;  /* 0x3fb8aa3b09857820 */ /* 0x000fe20000400000 */
[----:B------:R-:W-:Y:S01]  /*2a40*/  FMNMX R9, R143, R86, !PT ;  /* 0x000000568f097209 */ /* 0x000fe20007800000 */
[----:B------:R-:W-:Y:S02]  /*2a50*/  FADD R42, R42, -R8 ;  /* 0x800000082a2a7221 */ /* 0x000fe40000000000 */
[----:B------:R-:W-:Y:S02]  /*2a60*/  FMUL R88, R135, 1.4426950216293334961 ;  /* 0x3fb8aa3b87587820 */ /* 0x000fe40000400000 */
[----:B------:R-:W-:-:S02]  /*2a70*/  FMUL R135, R42, 1.4426950216293334961 ;  /* 0x3fb8aa3b2a877820 */ /* 0x000fc40000400000 */
[----:B------:R-:W0:Y:S01]  /*2a80*/  SHFL.BFLY PT, R42, R9, 0x2, 0x1f ;  /* 0x0c401f00092a7f89 */ /* 0x000e2200000e0000 */
[----:B------:R-:W-:-:S04]  /*2a90*/  FADD R72, R72, -R8 ;  /* 0x8000000848487221 */ /* 0x000fc80000000000 */
[----:B------:R-:W-:Y:S01]  /*2aa0*/  FMUL R72, R72, 1.4426950216293334961 ;  /* 0x3fb8aa3b48487820 */ /* 0x000fe20000400000 */
[----:B0-----:R-:W-:-:S05]  /*2ab0*/  FMNMX R42, R9, R42, !PT ;  /* 0x0000002a092a7209 */ /* 0x001fca0007800000 */
[----:B------:R-:W0:Y:S01]  /*2ac0*/  SHFL.BFLY PT, R9, R42, 0x1, 0x1f ;  /* 0x0c201f002a097f89 */ /* 0x000e2200000e0000 */
[----:B------:R1:W-:Y:S01]  /*2ad0*/  MUFU.EX2 R119, R72 ;  /* 0x0000004800777308 */ /* 0x0003e20000000800 */
[----:B------:R-:W-:Y:S02]  /*2ae0*/  FADD R94, R94, -R8 ;  /* 0x800000085e5e7221 */ /* 0x000fe40000000000 */
[----:B-1----:R-:W-:Y:S01]  /*2af0*/  FADD R72, -R8, R17 ;  /* 0x0000001108487221 */ /* 0x002fe20000000100 */
[----:B------:R-:W-:-:S04]  /*2b00*/  FMNMX R17, R134, R137, !PT ;  /* 0x0000008986117209 */ /* 0x000fc80007800000 */
[----:B------:R-:W-:Y:S02]  /*2b10*/  FMNMX R17, R44, R17, !PT ;  /* 0x000000112c117209 */ /* 0x000fe40007800000 */
[----:B0-----:R-:W-:Y:S01]  /*2b20*/  FMNMX R9, R42, R9, !PT ;  /* 0x000000092a097209 */ /* 0x001fe20007800000 */
[----:B------:R-:W-:Y:S02]  /*2b30*/  FMUL R42, R94, 1.4426950216293334961 ;  /* 0x3fb8aa3b5e2a7820 */ /* 0x000fe40000400000 */
[----:B------:R-:W-:Y:S01]  /*2b40*/  FMUL R94, R72, 1.4426950216293334961 ;  /* 0x3fb8aa3b485e7820 */ /* 0x000fe20000400000 */
[----:B------:R-:W-:-:S04]  /*2b50*/  FMNMX R72, R60, R17, !PT ;  /* 0x000000113c487209 */ /* 0x000fc80007800000 */
[----:B------:R-:W-:Y:S01]  /*2b60*/  FMNMX R17, R75, R72, !PT ;  /* 0x000000484b117209 */ /* 0x000fe20007800000 */
[----:B------:R-:W-:-:S03]  /*2b70*/  FADD R115, R115, -R8 ;  /* 0x8000000873737221 */ /* 0x000fc60000000000 */
[----:B------:R-:W-:Y:S01]  /*2b80*/  FMNMX R72, R112, R17, !PT ;  /* 0x0000001170487209 */ /* 0x000fe20007800000 */
[----:B------:R-:W-:-:S03]  /*2b90*/  FMUL R115, R115, 1.4426950216293334961 ;  /* 0x3fb8aa3b73737820 */ /* 0x000fc60000400000 */
[----:B------:R-:W-:Y:S01]  /*2ba0*/  FMNMX R17, R113, R72, !PT ;  /* 0x0000004871117209 */ /* 0x000fe20007800000 */
[--C-:B------:R-:W-:Y:S02]  /*2bb0*/  FADD R121, R121, -R8.reuse ;  /* 0x8000000879797221 */ /* 0x100fe40000000000 */
[--C-:B------:R-:W-:Y:S01]  /*2bc0*/  FADD R21, R120, -R8.reuse ;  /* 0x8000000878157221 */ /* 0x100fe20000000000 */
[----:B------:R-:W-:Y:S01]  /*2bd0*/  FMNMX R17, R74, R17, !PT ;  /* 0x000000114a117209 */ /* 0x000fe20007800000 */
[----:B------:R0:W-:Y:S01]  /*2be0*/  MUFU.EX2 R120, R115 ;  /* 0x0000007300787308 */ /* 0x0001e20000000800 */
[----:B------:R-:W-:Y:S02]  /*2bf0*/  FADD R138, R138, -R5 ;  /* 0x800000058a8a7221 */ /* 0x000fe40000000000 */
[----:B------:R-:W-:Y:S01]  /*2c00*/  FMUL R106, R121, 1.4426950216293334961 ;  /* 0x3fb8aa3b796a7820 */ /* 0x000fe20000400000 */
[----:B------:R-:W-:Y:S01]  /*2c10*/  FSEL R121, R51, -INF , !P1 ;  /* 0xff80000033797808 */ /* 0x000fe20004800000 */
[--C-:B------:R-:W-:Y:S01]  /*2c20*/  FADD R87, R87, -R8.reuse ;  /* 0x8000000857577221 */ /* 0x100fe20000000000 */
[----:B------:R-:W-:Y:S01]  /*2c30*/  FMNMX R72, R108, R17, !PT ;  /* 0x000000116c487209 */ /* 0x000fe20007800000 */
[----:B0-----:R-:W-:Y:S01]  /*2c40*/  FMUL R115, R70, c[0x0][0x188] ;  /* 0x0000620046737a20 */ /* 0x001fe20000400000 */
[----:B------:R0:W-:Y:S01]  /*2c50*/  MUFU.EX2 R118, R89 ;  /* 0x0000005900767308 */ /* 0x0001e20000000800 */
[----:B------:R-:W-:Y:S01]  /*2c60*/  FADD R111, R111, -R8 ;  /* 0x800000086f6f7221 */ /* 0x000fe20000000000 */
[----:B------:R-:W-:-:S02]  /*2c70*/  FMNMX R72, R121, R72, !PT ;  /* 0x0000004879487209 */ /* 0x000fc40007800000 */
[----:B------:R-:W-:Y:S01]  /*2c80*/  FSEL R115, R115, -INF , !P0 ;  /* 0xff80000073737808 */ /* 0x000fe20004000000 */
[----:B------:R-:W-:Y:S02]  /*2c90*/  FMUL R107, R62, c[0x0][0x188] ;  /* 0x000062003e6b7a20 */ /* 0x000fe40000400000 */
[----:B0-----:R-:W-:Y:S02]  /*2ca0*/  FMUL R89, R138, 1.4426950216293334961 ;  /* 0x3fb8aa3b8a597820 */ /* 0x001fe40000400000 */
[----:B------:R-:W-:Y:S02]  /*2cb0*/  FMUL R138, R87, 1.4426950216293334961 ;  /* 0x3fb8aa3b578a7820 */ /* 0x000fe40000400000 */
[----:B------:R-:W-:Y:S02]  /*2cc0*/  FADD R87, R136, -R8 ;  /* 0x8000000888577221 */ /* 0x000fe40000000000 */
[----:B------:R0:W-:Y:S01]  /*2cd0*/  MUFU.EX2 R136, R97 ;  /* 0x0000006100887308 */ /* 0x0001e20000000800 */
[----:B------:R-:W-:-:S02]  /*2ce0*/  ISETP.GT.U32.AND.EX P4, PT, R123, RZ, PT, P4 ;  /* 0x000000ff7b00720c */ /* 0x000fc40003f84140 */
[----:B------:R-:W-:Y:S01]  /*2cf0*/  FMNMX R72, R115, R72, !PT ;  /* 0x0000004873487209 */ /* 0x000fe20007800000 */
[----:B------:R-:W-:Y:S01]  /*2d00*/  FADD R114, R114, -R5 ;  /* 0x8000000572727221 */ /* 0x000fe20000000000 */
[----:B------:R-:W-:Y:S01]  /*2d10*/  FMNMX R9, R9, R18, !PT ;  /* 0x0000001209097209 */ /* 0x000fe20007800000 */
[----:B0-----:R-:W-:Y:S01]  /*2d20*/  FMUL R97, R111, 1.4426950216293334961 ;  /* 0x3fb8aa3b6f617820 */ /* 0x001fe20000400000 */
[----:B------:R-:W-:Y:S01]  /*2d30*/  FSEL R111, R71, -INF , !P3 ;  /* 0xff800000476f7808 */ /* 0x000fe20005800000 */
[----:B------:R0:W-:Y:S01]  /*2d40*/  MUFU.EX2 R85, R102 ;  /* 0x0000006600557308 */ /* 0x0001e20000000800 */
[----:B------:R-:W-:Y:S02]  /*2d50*/  ISETP.GT.U32.AND.EX P2, PT, R124, RZ, PT, P2 ;  /* 0x000000ff7c00720c */ /* 0x000fe40003f44120 */
[----:B------:R-:W-:Y:S02]  /*2d60*/  FSEL R107, R107, -INF , !P4 ;  /* 0xff8000006b6b7808 */ /* 0x000fe40006000000 */
[----:B------:R-:W-:Y:S01]  /*2d70*/  FMNMX R72, R111, R72, !PT ;  /* 0x000000486f487209 */ /* 0x000fe20007800000 */
[----:B------:R-:W-:-:S02]  /*2d80*/  FMUL R114, R114, 1.4426950216293334961 ;  /* 0x3fb8aa3b72727820 */ /* 0x000fc40000400000 */
[----:B0-----:R-:W-:Y:S01]  /*2d90*/  FMUL R102, R63, c[0x0][0x188] ;  /* 0x000062003f667a20 */ /* 0x001fe20000400000 */
[----:B------:R-:W-:Y:S01]  /*2da0*/  ISETP.GT.U32.AND.EX P5, PT, R103, RZ, PT, P5 ;  /* 0x000000ff6700720c */ /* 0x000fe20003fa4150 */
[--C-:B------:R-:W-:Y:S01]  /*2db0*/  FADD R101, R101, -R9.reuse ;  /* 0x8000000965657221 */ /* 0x100fe20000000000 */
[----:B------:R-:W-:Y:S01]  /*2dc0*/  FMNMX R17, R107, R72, !PT ;  /* 0x000000486b117209 */ /* 0x000fe20007800000 */
[--C-:B------:R-:W-:Y:S01]  /*2dd0*/  FADD R10, R10, -R9.reuse ;  /* 0x800000090a0a7221 */ /* 0x100fe20000000000 */
[----:B------:R-:W-:Y:S01]  /*2de0*/  FSEL R102, R102, -INF , !P2 ;  /* 0xff80000066667808 */ /* 0x000fe20005000000 */
[----:B------:R0:W-:Y:S01]  /*2df0*/  MUFU.EX2 R140, R114 ;  /* 0x00000072008c7308 */ /* 0x0001e20000000800 */
[----:B------:R-:W-:Y:S01]  /*2e00*/  FMUL R63, R101, 1.4426950216293334961 ;  /* 0x3fb8aa3b653f7820 */ /* 0x000fe20000400000 */
[----:B------:R-:W-:Y:S01]  /*2e10*/  ISETP.GT.U32.AND.EX P6, PT, R93, RZ, PT, P6 ;  /* 0x000000ff5d00720c */ /* 0x000fe20003fc4160 */
[----:B------:R-:W-:Y:S01]  /*2e20*/  FMUL R47, R47, c[0x0][0x188] ;  /* 0x000062002f2f7a20 */ /* 0x000fe20000400000 */
[----:B------:R-:W-:Y:S01]  /*2e30*/  FSEL R101, R46, -INF , !P5 ;  /* 0xff8000002e657808 */ /* 0x000fe20006800000 */
[----:B------:R-:W-:-:S02]  /*2e40*/  FADD R93, R90, -R9 ;  /* 0x800000095a5d7221 */ /* 0x000fc40000000000 */
[----:B0-----:R-:W-:Y:S01]  /*2e50*/  FMUL R114, R10, 1.4426950216293334961 ;  /* 0x3fb8aa3b0a727820 */ /* 0x001fe20000400000 */
[----:B------:R-:W-:Y:S01]  /*2e60*/  FMNMX R10, R102, R17, !PT ;  /* 0x00000011660a7209 */ /* 0x000fe20007800000 */
[----:B------:R0:W-:Y:S03]  /*2e70*/  MUFU.EX2 R90, R94 ;  /* 0x0000005e005a7308 */ /* 0x0001e60000000800 */
[----:B------:R-:W-:Y:S02]  /*2e80*/  FMNMX R17, R101, R10, !PT ;  /* 0x0000000a65117209 */ /* 0x000fe40007800000 */
[----:B0-----:R-:W-:-:S04]  /*2e90*/  FSEL R94, R47, -INF , !P6 ;  /* 0xff8000002f5e7808 */ /* 0x001fc80007000000 */
[----:B------:R-:W-:-:S05]  /*2ea0*/  FMNMX R10, R94, R17, !PT ;  /* 0x000000115e0a7209 */ /* 0x000fca0007800000 */
[----:B------:R-:W0:Y:S01]  /*2eb0*/  SHFL.BFLY PT, R17, R10, 0x2, 0x1f ;  /* 0x0c401f000a117f89 */ /* 0x000e2200000e0000 */
[----:B------:R-:W-:-:S04]  /*2ec0*/  FADD R43, R43, -R9 ;  /* 0x800000092b2b7221 */ /* 0x000fc80000000000 */
[----:B------:R-:W-:-:S04]  /*2ed0*/  FMUL R43, R43, 1.4426950216293334961 ;  /* 0x3fb8aa3b2b2b7820 */ /* 0x000fc80000400000 */
[----:B------:R1:W-:Y:S01]  /*2ee0*/  MUFU.EX2 R104, R43 ;  /* 0x0000002b00687308 */ /* 0x0003e20000000800 */
[--C-:B------:R-:W-:Y:S02]  /*2ef0*/  FADD R95, R95, -R8.reuse ;  /* 0x800000085f5f7221 */ /* 0x100fe40000000000 */
[----:B------:R-:W-:Y:S01]  /*2f00*/  FADD R128, R128, -R8 ;  /* 0x8000000880807221 */ /* 0x000fe20000000000 */
[----:B0-----:R-:W-:-:S05]  /*2f10*/  FMNMX R10, R10, R17, !PT ;  /* 0x000000110a0a7209 */ /* 0x001fca0007800000 */
[----:B-1----:R-:W0:Y:S01]  /*2f20*/  SHFL.BFLY PT, R43, R10, 0x1, 0x1f ;  /* 0x0c201f000a2b7f89 */ /* 0x002e2200000e0000 */
[----:B------:R-:W-:Y:S01]  /*2f30*/  FMUL R95, R95, 1.4426950216293334961 ;  /* 0x3fb8aa3b5f5f7820 */ /* 0x000fe20000400000 */
[----:B------:R-:W-:Y:S01]  /*2f40*/  MUFU.EX2 R138, R138 ;  /* 0x0000008a008a7308 */ /* 0x000fe20000000800 */
[----:B------:R-:W-:Y:S01]  /*2f50*/  FMUL R98, R128, 1.4426950216293334961 ;  /* 0x3fb8aa3b80627820 */ /* 0x000fe20000400000 */
[----:B------:R-:W-:Y:S01]  /*2f60*/  LOP3.LUT R128, R2, 0x20, RZ, 0x3c, !PT ;  /* 0x0000002002807812 */ /* 0x000fe200078e3cff */
[----:B------:R-:W-:Y:S01]  /*2f70*/  FADD R92, R92, -R9 ;  /* 0x800000095c5c7221 */ /* 0x000fe20000000000 */
[----:B--2---:R-:W-:Y:S04]  /*2f80*/  STS.U16 [R2+0x1000], R79 ;  /* 0x0010004f02007388 */ /* 0x004fe80000000400 */
[----:B------:R-:W1:Y:S01]  /*2f90*/  MUFU.EX2 R147, R95 ;  /* 0x0000005f00937308 */ /* 0x000e620000000800 */
[----:B------:R-:W-:Y:S01]  /*2fa0*/  FMUL R87, R87, 1.4426950216293334961 ;  /* 0x3fb8aa3b57577820 */ /* 0x000fe20000400000 */
[----:B-----5:R-:W-:Y:S01]  /*2fb0*/  STS.U16 [R2+0x1400], R125 ;  /* 0x0014007d02007388 */ /* 0x020fe20000000400 */
[----:B------:R-:W-:-:S02]  /*2fc0*/  FADD R73, R73, -R5 ;  /* 0x8000000549497221 */ /* 0x000fc40000000000 */
[----:B------:R-:W-:Y:S01]  /*2fd0*/  FMUL R70, R92, 1.4426950216293334961 ;  /* 0x3fb8aa3b5c467820 */ /* 0x000fe20000400000 */
[----:B------:R2:W-:Y:S01]  /*2fe0*/  STS.U16 [R128+0x1100], R78 ;  /* 0x0011004e80007388 */ /* 0x0005e20000000400 */
[----:B------:R-:W-:Y:S01]  /*2ff0*/  FADD R146, R146, -R9 ;  /* 0x8000000992927221 */ /* 0x000fe20000000000 */
[----:B------:R-:W5:Y:S02]  /*3000*/  MUFU.EX2 R148, R87 ;  /* 0x0000005700947308 */ /* 0x000f640000000800 */
[----:B------:R-:W-:Y:S01]  /*3010*/  STS.U16 [R128+0x1500], R127 ;  /* 0x0015007f80007388 */ /* 0x000fe20000000400 */
[----:B------:R-:W-:-:S03]  /*3020*/  FMUL R93, R93, 1.4426950216293334961 ;  /* 0x3fb8aa3b5d5d7820 */ /* 0x000fc60000400000 */
[----:B----4-:R-:W-:Y:S01]  /*3030*/  STS.U16 [R165+0x1200], R77 ;  /* 0x0012004da5007388 */ /* 0x010fe20000000400 */
[----:B------:R-:W-:-:S03]  /*3040*/  FMUL R73, R73, 1.4426950216293334961 ;  /* 0x3fb8aa3b49497820 */ /* 0x000fc60000400000 */
[----:B------:R-:W-:Y:S01]  /*3050*/  STS.U16 [R165+0x1600], R126 ;  /* 0x0016007ea5007388 */ /* 0x000fe20000000400 */
[----:B------:R-:W-:-:S03]  /*3060*/  FADD R48, R48, -R9 ;  /* 0x8000000930307221 */ /* 0x000fc60000000000 */
[----:B---3--:R3:W-:Y:S01]  /*3070*/  STS.U16 [R164+0x1300], R61 ;  /* 0x0013003da4007388 */ /* 0x0087e20000000400 */
[----:B------:R-:W-:-:S03]  /*3080*/  FMUL R62, R146, 1.4426950216293334961 ;  /* 0x3fb8aa3b923e7820 */ /* 0x000fc60000400000 */
[----:B------:R-:W-:Y:S01]  /*3090*/  STS.U16 [R164+0x1700], R129 ;  /* 0x00170081a4007388 */ /* 0x000fe20000000400 */
[----:B------:R-:W4:Y:S01]  /*30a0*/  MUFU.EX2 R133, R133 ;  /* 0x0000008500857308 */ /* 0x000f220000000800 */
[----:B------:R-:W-:Y:S01]  /*30b0*/  FMUL R48, R48, 1.4426950216293334961 ;  /* 0x3fb8aa3b30307820 */ /* 0x000fe20000400000 */
[----:B0-----:R-:W-:Y:S01]  /*30c0*/  FMNMX R43, R10, R43, !PT ;  /* 0x0000002b0a2b7209 */ /* 0x001fe20007800000 */
[----:B-1----:R-:W-:-:S05]  /*30d0*/  FADD R47, R138, R147 ;  /* 0x000000938a2f7221 */ /* 0x002fca0000000000 */
[----:B------:R-:W-:Y:S01]  /*30e0*/  MUFU.EX2 R122, R93 ;  /* 0x0000005d007a7308 */ /* 0x000fe20000000800 */
[----:B------:R-:W-:Y:S01]  /*30f0*/  FADD R68, R68, -R9 ;  /* 0x8000000944447221 */ /* 0x000fe20000000000 */
[----:B------:R-:W-:-:S06]  /*3100*/  FMNMX R10, R43, R12, !PT ;  /* 0x0000000c2b0a7209 */ /* 0x000fcc0007800000 */
[----:B------:R-:W0:Y:S01]  /*3110*/  MUFU.EX2 R70, R70 ;  /* 0x0000004600467308 */ /* 0x000e220000000800 */
[----:B------:R-:W-:Y:S02]  /*3120*/  FADD R46, -R9, R18 ;  /* 0x00000012092e7221 */ /* 0x000fe40000000100 */
[----:B------:R-:W-:-:S05]  /*3130*/  FADD R47, R136, R47 ;  /* 0x0000002f882f7221 */ /* 0x000fca0000000000 */
[----:B------:R-:W1:Y:S01]  /*3140*/  MUFU.EX2 R73, R73 ;  /* 0x0000004900497308 */ /* 0x000e620000000800 */
[----:B------:R-:W-:-:S07]  /*3150*/  FMUL R68, R68, 1.4426950216293334961 ;  /* 0x3fb8aa3b44447820 */ /* 0x000fce0000400000 */
[----:B------:R-:W0:Y:S01]  /*3160*/  MUFU.EX2 R135, R135 ;  /* 0x0000008700877308 */ /* 0x000e220000000800 */
[----:B------:R-:W-:-:S07]  /*3170*/  FADD R49, R49, -R9 ;  /* 0x8000000931317221 */ /* 0x000fce0000000000 */
[----:B------:R-:W0:Y:S01]  /*3180*/  MUFU.EX2 R62, R62 ;  /* 0x0000003e003e7308 */ /* 0x000e220000000800 */
[----:B------:R-:W-:Y:S02]  /*3190*/  FADD R50, R50, -R9 ;  /* 0x8000000932327221 */ /* 0x000fe40000000000 */
[----:B------:R-:W-:-:S05]  /*31a0*/  FMUL R43, R46, 1.4426950216293334961 ;  /* 0x3fb8aa3b2e2b7820 */ /* 0x000fca0000400000 */
[----:B------:R0:W-:Y:S01]  /*31b0*/  MUFU.EX2 R95, R48 ;  /* 0x00000030005f7308 */ /* 0x0001e20000000800 */
[--C-:B------:R-:W-:Y:S02]  /*31c0*/  FADD R134, R134, -R10.reuse ;  /* 0x8000000a86867221 */ /* 0x100fe40000000000 */
[--C-:B------:R-:W-:Y:S02]  /*31d0*/  FADD R137, R137, -R10.reuse ;  /* 0x8000000a89897221 */ /* 0x100fe40000000000 */
[----:B------:R-:W-:Y:S02]  /*31e0*/  FADD R44, R44, -R10 ;  /* 0x8000000a2c2c7221 */ /* 0x000fe40000000000 */
[----:B0-----:R-:W-:Y:S02]  /*31f0*/  FADD R48, R141, R142 ;  /* 0x0000008e8d307221 */ /* 0x001fe40000000000 */
[----:B-----5:R-:W-:Y:S02]  /*3200*/  FADD R46, R148, R47 ;  /* 0x0000002f942e7221 */ /* 0x020fe40000000000 */
[----:B------:R-:W-:Y:S01]  /*3210*/  FADD R48, R45, R48 ;  /* 0x000000302d307221 */ /* 0x000fe20000000000 */
[----:B------:R0:W-:Y:S01]  /*3220*/  MUFU.EX2 R93, R68 ;  /* 0x00000044005d7308 */ /* 0x0001e20000000800 */
[----:B------:R-:W-:Y:S01]  /*3230*/  FMUL R21, R21, 1.4426950216293334961 ;  /* 0x3fb8aa3b15157820 */ /* 0x000fe20000400000 */
[----:B--2---:R-:W-:Y:S01]  /*3240*/  F2FP.PACK_AB R78, R139, R45 ;  /* 0x0000002d8b4e723e */ /* 0x004fe200000000ff */
[----:B------:R-:W-:-:S02]  /*3250*/  FADD R96, R96, -R8 ;  /* 0x8000000860607221 */ /* 0x000fc40000000000 */
[----:B------:R-:W-:Y:S02]  /*3260*/  FMUL R49, R49, 1.4426950216293334961 ;  /* 0x3fb8aa3b31317820 */ /* 0x000fe40000400000 */
[----:B------:R-:W-:Y:S02]  /*3270*/  FMUL R50, R50, 1.4426950216293334961 ;  /* 0x3fb8aa3b32327820 */ /* 0x000fe40000400000 */
[----:B------:R-:W-:Y:S02]  /*3280*/  FADD R48, R139, R48 ;  /* 0x000000308b307221 */ /* 0x000fe40000000000 */
[----:B---3--:R-:W-:Y:S02]  /*3290*/  FMUL R61, R134, 1.4426950216293334961 ;  /* 0x3fb8aa3b863d7820 */ /* 0x008fe40000400000 */
[----:B0-----:R-:W-:Y:S02]  /*32a0*/  FMUL R68, R137, 1.4426950216293334961 ;  /* 0x3fb8aa3b89447820 */ /* 0x001fe40000400000 */
[----:B------:R-:W-:-:S02]  /*32b0*/  FMUL R127, R44, 1.4426950216293334961 ;  /* 0x3fb8aa3b2c7f7820 */ /* 0x000fc40000400000 */
[----:B----4-:R-:W-:Y:S02]  /*32c0*/  FADD R46, R133, R46 ;  /* 0x0000002e852e7221 */ /* 0x010fe40000000000 */
[----:B------:R-:W-:Y:S02]  /*32d0*/  FADD R44, R60, -R10 ;  /* 0x8000000a3c2c7221 */ /* 0x000fe40000000000 */
[----:B------:R-:W-:Y:S01]  /*32e0*/  FADD R45, R122, R70 ;  /* 0x000000467a2d7221 */ /* 0x000fe20000000000 */
[----:B------:R0:W-:Y:S01]  /*32f0*/  MUFU.EX2 R105, R21 ;  /* 0x0000001500697308 */ /* 0x0001e20000000800 */
[----:B-1----:R-:W-:Y:S01]  /*3300*/  FADD R123, R73, R48 ;  /* 0x00000030497b7221 */ /* 0x002fe20000000000 */
[----:B------:R-:W-:Y:S01]  /*3310*/  F2FP.PACK_AB R60, R70, R122 ;  /* 0x0000007a463c723e */ /* 0x000fe200000000ff */
[----:B------:R-:W-:Y:S02]  /*3320*/  FADD R124, R135, R46 ;  /* 0x0000002e877c7221 */ /* 0x000fe40000000000 */
[----:B------:R-:W-:-:S02]  /*3330*/  FMUL R70, R44, 1.4426950216293334961 ;  /* 0x3fb8aa3b2c467820 */ /* 0x000fc40000400000 */
[----:B------:R-:W-:Y:S01]  /*3340*/  FADD R122, R62, R45 ;  /* 0x0000002d3e7a7221 */ /* 0x000fe20000000000 */
[----:B------:R-:W-:Y:S01]  /*3350*/  BAR.SYNC.DEFER_BLOCKING 0x0 ;  /* 0x0000000000007b1d */ /* 0x000fe20000010000 */
[----:B0-----:R-:W-:-:S05]  /*3360*/  FMUL R21, R96, 1.4426950216293334961 ;  /* 0x3fb8aa3b60157820 */ /* 0x001fca0000400000 */
[----:B------:R-:W-:Y:S08]  /*3370*/  MUFU.EX2 R96, R49 ;  /* 0x0000003100607308 */ /* 0x000ff00000000800 */
[----:B------:R0:W-:Y:S08]  /*3380*/  MUFU.EX2 R92, R50 ;  /* 0x00000032005c7308 */ /* 0x0001f00000000800 */
[----:B------:R-:W-:Y:S01]  /*3390*/  MUFU.EX2 R61, R61 ;  /* 0x0000003d003d7308 */ /* 0x000fe20000000800 */
[----:B0-----:R-:W0:Y:S04]  /*33a0*/  LDSM.16.M88.4 R48, [R11+0x1000] ;  /* 0x001000000b30783b */ /* 0x001e280000000200 */
[----:B------:R-:W1:Y:S03]  /*33b0*/  LDSM.16.M88.4 R44, [R11+0x1400] ;  /* 0x001400000b2c783b */ /* 0x000e660000000200 */
[----:B------:R-:W2:Y:S01]  /*33c0*/  MUFU.EX2 R68, R68 ;  /* 0x0000004400447308 */ /* 0x000ea20000000800 */
[----:B------:R-:W-:-:S02]  /*33d0*/  FMUL R91, R91, 1.4426950216293334961 ;  /* 0x3fb8aa3b5b5b7820 */ /* 0x000fc40000400000 */
[----:B------:R-:W-:-:S05]  /*33e0*/  FADD R20, R20, -R9 ;  /* 0x8000000914147221 */ /* 0x000fca0000000000 */
[----:B------:R-:W3:Y:S01]  /*33f0*/  MUFU.EX2 R63, R63 ;  /* 0x0000003f003f7308 */ /* 0x000ee20000000800 */
[----:B------:R-:W-:Y:S02]  /*3400*/  FMUL R20, R20, 1.4426950216293334961 ;  /* 0x3fb8aa3b14147820 */ /* 0x000fe40000400000 */
[----:B------:R-:W-:Y:S02]  /*3410*/  FADD R69, R69, -R9 ;  /* 0x8000000945457221 */ /* 0x000fe40000000000 */
[----:B--2---:R-:W-:-:S03]  /*3420*/  FADD R126, R61, R68 ;  /* 0x000000443d7e7221 */ /* 0x004fc60000000000 */
[----:B------:R-:W2:Y:S01]  /*3430*/  MUFU.EX2 R91, R91 ;  /* 0x0000005b005b7308 */ /* 0x000ea20000000800 */
[----:B------:R-:W-:Y:S01]  /*3440*/  F2FP.PACK_AB R61, R68, R61 ;  /* 0x0000003d443d723e */ /* 0x000fe200000000ff */
[----:B------:R-:W-:Y:S02]  /*3450*/  FADD R68, -R10, R12 ;  /* 0x0000000c0a447221 */ /* 0x000fe40000000100 */
[----:B------:R-:W-:Y:S02]  /*3460*/  FADD R12, R113, -R10 ;  /* 0x8000000a710c7221 */ /* 0x000fe40000000000 */
[----:B------:R-:W-:Y:S02]  /*3470*/  FMUL R128, R68, 1.4426950216293334961 ;  /* 0x3fb8aa3b44807820 */ /* 0x000fe40000400000 */
[----:B------:R4:W-:Y:S01]  /*3480*/  MUFU.EX2 R103, R20 ;  /* 0x0000001400677308 */ /* 0x0009e20000000800 */
[----:B------:R-:W-:Y:S02]  /*3490*/  FMUL R125, R12, 1.4426950216293334961 ;  /* 0x3fb8aa3b0c7d7820 */ /* 0x000fe40000400000 */
[----:B------:R-:W-:-:S05]  /*34a0*/  FADD R116, R116, -R5 ;  /* 0x8000000574747221 */ /* 0x000fca0000000000 */
[----:B------:R-:W5:Y:S01]  /*34b0*/  MUFU.EX2 R127, R127 ;  /* 0x0000007f007f7308 */ /* 0x000f620000000800 */
[----:B----4-:R-:W-:Y:S02]  /*34c0*/  FMUL R20, R69, 1.4426950216293334961 ;  /* 0x3fb8aa3b45147820 */ /* 0x010fe40000400000 */
[----:B------:R-:W-:Y:S02]  /*34d0*/  FADD R69, R75, -R10 ;  /* 0x8000000a4b457221 */ /* 0x000fe40000000000 */
[----:B------:R-:W-:-:S03]  /*34e0*/  FADD R76, R76, -R9 ;  /* 0x800000094c4c7221 */ /* 0x000fc60000000000 */
[----:B------:R-:W4:Y:S01]  /*34f0*/  MUFU.EX2 R43, R43 ;  /* 0x0000002b002b7308 */ /* 0x000f220000000800 */
[----:B------:R-:W-:Y:S01]  /*3500*/  FMUL R71, R69, 1.4426950216293334961 ;  /* 0x3fb8aa3b45477820 */ /* 0x000fe20000400000 */
[C---:B---3--:R-:W-:Y:S01]  /*3510*/  F2FP.PACK_AB R62, R63.reuse, R62 ;  /* 0x0000003e3f3e723e */ /* 0x048fe200000000ff */
[----:B------:R-:W-:-:S05]  /*3520*/  FADD R122, R63, R122 ;  /* 0x0000007a3f7a7221 */ /* 0x000fca0000000000 */
[----:B------:R3:W-:Y:S01]  /*3530*/  MUFU.EX2 R75, R70 ;  /* 0x00000046004b7308 */ /* 0x0007e20000000800 */
[----:B------:R-:W-:Y:S02]  /*3540*/  FMUL R116, R116, 1.4426950216293334961 ;  /* 0x3fb8aa3b74747820 */ /* 0x000fe40000400000 */
[----:B------:R-:W-:-:S05]  /*3550*/  FADD R63, R112, -R10 ;  /* 0x8000000a703f7221 */ /* 0x000fca0000000000 */
[----:B------:R-:W0:Y:S01]  /*3560*/  MUFU.EX2 R12, R128 ;  /* 0x00000080000c7308 */ /* 0x000e220000000800 */
[----:B------:R-:W-:Y:S01]  /*3570*/  FADD R19, R19, -R9 ;  /* 0x8000000913137221 */ /* 0x000fe20000000000 */
[----:B------:R-:W-:Y:S01]  /*3580*/  F2FP.PACK_AB R77, R147, R138 ;  /* 0x0000008a934d723e */ /* 0x000fe200000000ff */
[----:B------:R-:W-:Y:S01]  /*3590*/  FMUL R17, R76, 1.4426950216293334961 ;  /* 0x3fb8aa3b4c117820 */ /* 0x000fe20000400000 */
[----:B------:R-:W-:Y:S01]  /*35a0*/  F2FP.PACK_AB R76, R142, R141 ;  /* 0x0000008d8e4c723e */ /* 0x000fe200000000ff */
[C---:B--2---:R-:W-:Y:S01]  /*35b0*/  FMUL R68, R91.reuse, R64 ;  /* 0x000000405b447220 */ /* 0x044fe20000400000 */
[----:B------:R-:W-:Y:S01]  /*35c0*/  F2FP.PACK_AB R79, R148, R136 ;  /* 0x00000088944f723e */ /* 0x000fe200000000ff */
[C---:B------:R-:W-:Y:S01]  /*35d0*/  FMUL R69, R91.reuse, R65 ;  /* 0x000000415b457220 */ /* 0x040fe20000400000 */
[----:B------:R2:W-:Y:S01]  /*35e0*/  MUFU.EX2 R112, R71 ;  /* 0x0000004700707308 */ /* 0x0005e20000000800 */
[----:B---3--:R-:W-:Y:S02]  /*35f0*/  FMUL R70, R90, R66 ;  /* 0x000000425a467220 */ /* 0x008fe40000400000 */
[----:B------:R-:W-:-:S02]  /*3600*/  FMUL R52, R91, R52 ;  /* 0x000000345b347220 */ /* 0x000fc40000400000 */
[----:B------:R-:W-:Y:S02]  /*3610*/  FMUL R53, R91, R53 ;  /* 0x000000355b357220 */ /* 0x000fe40000400000 */
[C---:B------:R-:W-:Y:S02]  /*3620*/  FMUL R54, R90.reuse, R54 ;  /* 0x000000365a367220 */ /* 0x040fe40000400000 */
[C---:B--2---:R-:W-:Y:S01]  /*3630*/  FMUL R71, R90.reuse, R67 ;  /* 0x000000435a477220 */ /* 0x044fe20000400000 */
[----:B------:R-:W2:Y:S01]  /*3640*/  MUFU.EX2 R117, R116 ;  /* 0x0000007400757308 */ /* 0x000ea20000000800 */
[----:B------:R-:W-:Y:S02]  /*3650*/  FMUL R55, R90, R55 ;  /* 0x000000375a377220 */ /* 0x000fe40000400000 */
[----:B------:R-:W-:Y:S02]  /*3660*/  FMUL R19, R19, 1.4426950216293334961 ;  /* 0x3fb8aa3b13137820 */ /* 0x000fe40000400000 */
[----:B------:R-:W-:-:S03]  /*3670*/  FMUL R63, R63, 1.4426950216293334961 ;  /* 0x3fb8aa3b3f3f7820 */ /* 0x000fc60000400000 */
[----:B------:R-:W3:Y:S01]  /*3680*/  MUFU.EX2 R114, R114 ;  /* 0x0000007200727308 */ /* 0x000ee20000000800 */
[----:B0-----:R-:W-:Y:S01]  /*3690*/  HMMA.16816.F32 R68, R76, R48, R68 ;  /* 0x000000304c44723c */ /* 0x001fe20000001844 */
[----:B-----5:R-:W-:Y:S02]  /*36a0*/  FADD R126, R127, R126 ;  /* 0x0000007e7f7e7221 */ /* 0x020fe40000000000 */
[----:B------:R-:W-:-:S04]  /*36b0*/  FADD R74, R74, -R10 ;  /* 0x8000000a4a4a7221 */ /* 0x000fc80000000000 */
[----:B------:R-:W-:Y:S01]  /*36c0*/  MUFU.EX2 R106, R106 ;  /* 0x0000006a006a7308 */ /* 0x000fe20000000800 */
[----:B-1----:R-:W-:Y:S01]  /*36d0*/  HMMA.16816.F32 R76, R76, R44, R52 ;  /* 0x0000002c4c4c723c */ /* 0x002fe20000001834 */
[C---:B----4-:R-:W-:Y:S02]  /*36e0*/  FMUL R64, R43.reuse, R56 ;  /* 0x000000382b407220 */ /* 0x050fe40000400000 */
[----:B------:R-:W-:Y:S02]  /*36f0*/  FMUL R65, R43, R57 ;  /* 0x000000392b417220 */ /* 0x000fe40000400000 */
[C---:B------:R-:W-:Y:S02]  /*3700*/  FMUL R66, R12.reuse, R58 ;  /* 0x0000003a0c427220 */ /* 0x040fe40000400000 */
[----:B------:R-:W0:Y:S01]  /*3710*/  MUFU.EX2 R116, R19 ;  /* 0x0000001300747308 */ /* 0x000e220000000800 */
[----:B------:R-:W-:Y:S02]  /*3720*/  FMUL R67, R12, R59 ;  /* 0x0000003b0c437220 */ /* 0x000fe40000400000 */
[----:B------:R-:W-:-:S02]  /*3730*/  FADD R53, R119, R124 ;  /* 0x0000007c77357221 */ /* 0x000fc40000000000 */
[----:B------:R-:W-:-:S03]  /*3740*/  FADD R126, R75, R126 ;  /* 0x0000007e4b7e7221 */ /* 0x000fc60000000000 */
[----:B------:R1:W4:Y:S01]  /*3750*/  MUFU.EX2 R113, R63 ;  /* 0x0000003f00717308 */ /* 0x0003220000000800 */
[C---:B------:R-:W-:Y:S02]  /*3760*/  FMUL R80, R43.reuse, R80 ;  /* 0x000000502b507220 */ /* 0x040fe40000400000 */
[----:B------:R-:W-:Y:S02]  /*3770*/  FMUL R81, R43, R81 ;  /* 0x000000512b517220 */ /* 0x000fe40000400000 */
[C---:B------:R-:W-:Y:S02]  /*3780*/  FMUL R82, R12.reuse, R82 ;  /* 0x000000520c527220 */ /* 0x040fe40000400000 */
[----:B------:R-:W-:Y:S01]  /*3790*/  FMUL R83, R12, R83 ;  /* 0x000000530c537220 */ /* 0x000fe20000400000 */
[----:B-1----:R-:W-:Y:S01]  /*37a0*/  F2FP.PACK_AB R63, R75, R127 ;  /* 0x0000007f4b3f723e */ /* 0x002fe200000000ff */
[----:B------:R-:W1:Y:S01]  /*37b0*/  MUFU.EX2 R125, R125 ;  /* 0x0000007d007d7308 */ /* 0x000e620000000800 */
[----:B------:R-:W-:-:S02]  /*37c0*/  FMUL R75, R74, 1.4426950216293334961 ;  /* 0x3fb8aa3b4a4b7820 */ /* 0x000fc40000400000 */
[--C-:B------:R-:W-:Y:S02]  /*37d0*/  FADD R108, R108, -R10.reuse ;  /* 0x8000000a6c6c7221 */ /* 0x100fe40000000000 */
[----:B------:R-:W-:Y:S02]  /*37e0*/  FADD R56, R120, R53 ;  /* 0x0000003578387221 */ /* 0x000fe40000000000 */
[----:B------:R-:W-:Y:S01]  /*37f0*/  FADD R123, R140, R123 ;  /* 0x0000007b8c7b7221 */ /* 0x000fe20000000000 */
[----:B------:R-:W-:Y:S01]  /*3800*/  MUFU.EX2 R97, R97 ;  /* 0x0000006100617308 */ /* 0x000fe20000000800 */
[----:B------:R-:W-:Y:S01]  /*3810*/  FADD R121, R121, -R10 ;  /* 0x8000000a79797221 */ /* 0x000fe20000000000 */
[----:B------:R-:W-:Y:S01]  /*3820*/  HMMA.16816.F32 R64, R60, R48, R64 ;  /* 0x000000303c40723c */ /* 0x000fe20000001840 */
[----:B------:R-:W-:Y:S02]  /*3830*/  FMUL R108, R108, 1.4426950216293334961 ;  /* 0x3fb8aa3b6c6c7820 */ /* 0x000fe40000400000 */
[----:B------:R-:W-:-:S03]  /*3840*/  FADD R53, R105, R56 ;  /* 0x0000003869357221 */ /* 0x000fc60000000000 */
[----:B------:R-:W5:Y:S01]  /*3850*/  MUFU.EX2 R54, R75 ;  /* 0x0000004b00367308 */ /* 0x000f620000000800 */
[----:B--2---:R-:W-:Y:S01]  /*3860*/  FADD R123, R117, R123 ;  /* 0x0000007b757b7221 */ /* 0x004fe20000000000 */
[----:B------:R-:W-:Y:S01]  /*3870*/  HMMA.16816.F32 R60, R60, R44, R80 ;  /* 0x0000002c3c3c723c */ /* 0x000fe20000001850 */
[----:B------:R-:W-:Y:S02]  /*3880*/  FMUL R49, R121, 1.4426950216293334961 ;  /* 0x3fb8aa3b79317820 */ /* 0x000fe40000400000 */
[----:B------:R-:W-:Y:S02]  /*3890*/  FADD R115, R115, -R10 ;  /* 0x8000000a73737221 */ /* 0x000fe40000000000 */
[----:B------:R-:W-:Y:S01]  /*38a0*/  FADD R126, R112, R126 ;  /* 0x0000007e707e7221 */ /* 0x000fe20000000000 */
[----:B------:R-:W2:Y:S01]  /*38b0*/  MUFU.EX2 R100, R100 ;  /* 0x0000006400647308 */ /* 0x000ea20000000800 */
[----:B---3--:R-:W-:Y:S02]  /*38c0*/  FADD R45, R114, R122 ;  /* 0x0000007a722d7221 */ /* 0x008fe40000000000 */
[----:B------:R-:W-:-:S02]  /*38d0*/  FADD R52, R118, R123 ;  /* 0x0000007b76347221 */ /* 0x000fc40000000000 */
[----:B------:R-:W-:-:S03]  /*38e0*/  FADD R111, R111, -R10 ;  /* 0x8000000a6f6f7221 */ /* 0x000fc60000000000 */
[----:B------:R-:W3:Y:S01]  /*38f0*/  MUFU.EX2 R98, R98 ;  /* 0x0000006200627308 */ /* 0x000ee20000000800 */
[----:B0-----:R-:W-:Y:S02]  /*3900*/  FADD R44, R116, R45 ;  /* 0x0000002d742c7221 */ /* 0x001fe40000000000 */
[----:B----4-:R-:W-:-:S05]  /*3910*/  FADD R126, R113, R126 ;  /* 0x0000007e717e7221 */ /* 0x010fca0000000000 */
[----:B------:R0:W4:Y:S01]  /*3920*/  MUFU.EX2 R48, R108 ;  /* 0x0000006c00307308 */ /* 0x0001220000000800 */
[----:B------:R-:W-:Y:S02]  /*3930*/  FADD R130, R130, -R8 ;  /* 0x8000000882827221 */ /* 0x000fe40000000000 */
[----:B------:R-:W-:Y:S02]  /*3940*/  FADD R55, R109, R52 ;  /* 0x000000346d377221 */ /* 0x000fe40000000000 */
[C---:B0-----:R-:W-:Y:S01]  /*3950*/  FADD R108, R106.reuse, R53 ;  /* 0x000000356a6c7221 */ /* 0x041fe20000000000 */
[----:B------:R-:W-:Y:S02]  /*3960*/  F2FP.PACK_AB R53, R106, R105 ;  /* 0x000000696a35723e */ /* 0x000fe400000000ff */
[----:B------:R-:W0:Y:S01]  /*3970*/  MUFU.EX2 R99, R99 ;  /* 0x0000006300637308 */ /* 0x000e220000000800 */
[----:B------:R-:W-:Y:S02]  /*3980*/  FMUL R105, R115, 1.4426950216293334961 ;  /* 0x3fb8aa3b73697820 */ /* 0x000fe40000400000 */
[----:B------:R-:W-:-:S02]  /*3990*/  FMUL R106, R111, 1.4426950216293334961 ;  /* 0x3fb8aa3b6f6a7820 */ /* 0x000fc40000400000 */
[----:B------:R-:W-:-:S03]  /*39a0*/  FADD R45, R103, R44 ;  /* 0x0000002c672d7221 */ /* 0x000fc60000000000 */
[----:B------:R-:W0:Y:S01]  /*39b0*/  MUFU.EX2 R49, R49 ;  /* 0x0000003100317308 */ /* 0x000e220000000800 */
[----:B-1----:R-:W-:Y:S01]  /*39c0*/  FADD R59, R125, R126 ;  /* 0x0000007e7d3b7221 */ /* 0x002fe20000000000 */
[----:B------:R-:W-:Y:S01]  /*39d0*/  F2FP.PACK_AB R52, R110, R109 ;  /* 0x0000006d6e34723e */ /* 0x000fe200000000ff */
[----:B------:R-:W-:Y:S02]  /*39e0*/  FADD R107, R107, -R10 ;  /* 0x8000000a6b6b7221 */ /* 0x000fe40000000000 */
[----:B------:R-:W-:Y:S02]  /*39f0*/  FMUL R86, R130, 1.4426950216293334961 ;  /* 0x3fb8aa3b82567820 */ /* 0x000fe40000400000 */
[----:B------:R-:W-:Y:S01]  /*3a00*/  FADD R131, R131, -R8 ;  /* 0x8000000883837221 */ /* 0x000fe20000000000 */
[----:B------:R-:W1:Y:S01]  /*3a10*/  MUFU.EX2 R105, R105 ;  /* 0x0000006900697308 */ /* 0x000e620000000800 */
[----:B------:R-:W-:Y:S01]  /*3a20*/  FADD R55, R110, R55 ;  /* 0x000000376e377221 */ /* 0x000fe20000000000 */
[----:B------:R-:W-:Y:S01]  /*3a30*/  F2FP.PACK_AB R72, R140, R73 ;  /* 0x000000498c48723e */ /* 0x000fe200000000ff */
[----:B------:R-:W-:Y:S01]  /*3a40*/  FADD R110, R104, R45 ;  /* 0x0000002d686e7221 */ /* 0x000fe20000000000 */
[----:B------:R-:W-:Y:S01]  /*3a50*/  F2FP.PACK_AB R73, R135, R133 ;  /* 0x000000858749723e */ /* 0x000fe200000000ff */
[----:B-----5:R-:W-:Y:S01]  /*3a60*/  FADD R111, R54, R59 ;  /* 0x0000003b366f7221 */ /* 0x020fe20000000000 */
[----:B------:R-:W-:Y:S01]  /*3a70*/  F2FP.PACK_AB R74, R118, R117 ;  /* 0x00000075764a723e */ /* 0x000fe200000000ff */
[----:B------:R-:W-:Y:S01]  /*3a80*/  FADD R45, R97, R108 ;  /* 0x0000006c612d7221 */ /* 0x000fe20000000000 */
[----:B------:R-:W-:Y:S01]  /*3a90*/  F2FP.PACK_AB R75, R120, R119 ;  /* 0x00000077784b723e */ /* 0x000fe200000000ff */
[----:B------:R-:W5:Y:S01]  /*3aa0*/  MUFU.EX2 R106, R106 ;  /* 0x0000006a006a7308 */ /* 0x000f620000000800 */
[----:B------:R-:W-:Y:S01]  /*3ab0*/  F2FP.PACK_AB R56, R116, R114 ;  /* 0x000000727438723e */ /* 0x000fe200000000ff */
[----:B------:R-:W-:Y:S01]  /*3ac0*/  FMUL R107, R107, 1.4426950216293334961 ;  /* 0x3fb8aa3b6b6b7820 */ /* 0x000fe20000400000 */
[----:B------:R-:W-:Y:S01]  /*3ad0*/  F2FP.PACK_AB R57, R113, R112 ;  /* 0x000000707139723e */ /* 0x000fe200000000ff */
[----:B------:R-:W-:Y:S01]  /*3ae0*/  FADD R44, R102, -R10 ;  /* 0x8000000a662c7221 */ /* 0x000fe20000000000 */
[----:B------:R-:W-:Y:S01]  /*3af0*/  F2FP.PACK_AB R58, R104, R103 ;  /* 0x00000067683a723e */ /* 0x000fe200000000ff */
[----:B------:R-:W-:Y:S01]  /*3b00*/  FMUL R87, R131, 1.4426950216293334961 ;  /* 0x3fb8aa3b83577820 */ /* 0x000fe20000400000 */
[----:B------:R-:W-:Y:S01]  /*3b10*/  F2FP.PACK_AB R59, R54, R125 ;  /* 0x0000007d363b723e */ /* 0x000fe200000000ff */
[----:B------:R-:W0:Y:S01]  /*3b20*/  MUFU.EX2 R88, R88 ;  /* 0x0000005800587308 */ /* 0x000e220000000800 */
[----:B--2---:R-:W-:Y:S01]  /*3b30*/  FADD R54, R100, R55 ;  /* 0x0000003764367221 */ /* 0x004fe20000000000 */
[----:B---3--:R-:W-:Y:S01]  /*3b40*/  F2FP.PACK_AB R55, R98, R97 ;  /* 0x000000616237723e */ /* 0x008fe200000000ff */
[----:B------:R-:W-:-:S02]  /*3b50*/  FADD R132, R132, -R9 ;  /* 0x8000000984847221 */ /* 0x000fc40000000000 */
[----:B------:R-:W-:Y:S02]  /*3b60*/  FADD R109, R98, R45 ;  /* 0x0000002d626d7221 */ /* 0x000fe40000000000 */
[----:B------:R-:W-:Y:S01]  /*3b70*/  FMUL R44, R44, 1.4426950216293334961 ;  /* 0x3fb8aa3b2c2c7820 */ /* 0x000fe20000400000 */
[----:B------:R-:W2:Y:S01]  /*3b80*/  MUFU.EX2 R86, R86 ;  /* 0x0000005600567308 */ /* 0x000ea20000000800 */
[----:B------:R-:W-:Y:S02]  /*3b90*/  FADD R101, R101, -R10 ;  /* 0x8000000a65657221 */ /* 0x000fe40000000000 */
[----:B----4-:R-:W-:Y:S02]  /*3ba0*/  FADD R98, R48, R111 ;  /* 0x0000006f30627221 */ /* 0x010fe40000000000 */
[----:B------:R-:W-:-:S03]  /*3bb0*/  FADD R45, R95, R110 ;  /* 0x0000006e5f2d7221 */ /* 0x000fc60000000000 */
[----:B------:R-:W3:Y:S01]  /*3bc0*/  MUFU.EX2 R102, R107 ;  /* 0x0000006b00667308 */ /* 0x000ee20000000800 */
[C---:B0-----:R-:W-:Y:S01]  /*3bd0*/  FADD R103, R99.reuse, R54 ;  /* 0x0000003663677221 */ /* 0x041fe20000000000 */
[----:B------:R-:W-:Y:S01]  /*3be0*/  HMMA.16816.F32 R68, R72, R50, R68 ;  /* 0x000000324844723c */ /* 0x000fe20000001844 */
[----:B------:R-:W-:Y:S01]  /*3bf0*/  FMUL R19, R132, 1.4426950216293334961 ;  /* 0x3fb8aa3b84137820 */ /* 0x000fe20000400000 */
[----:B------:R-:W-:Y:S01]  /*3c00*/  F2FP.PACK_AB R54, R99, R100 ;  /* 0x000000646336723e */ /* 0x000fe200000000ff */
[----:B------:R-:W-:-:S03]  /*3c10*/  FMUL R101, R101, 1.4426950216293334961 ;  /* 0x3fb8aa3b65657820 */ /* 0x000fc60000400000 */
[----:B------:R-:W0:Y:S01]  /*3c20*/  MUFU.EX2 R20, R20 ;  /* 0x0000001400147308 */ /* 0x000e220000000800 */
[----:B------:R-:W-:Y:S01]  /*3c30*/  FADD R98, R49, R98 ;  /* 0x0000006231627221 */ /* 0x000fe20000000000 */
[----:B------:R-:W-:Y:S01]  /*3c40*/  HMMA.16816.F32 R64, R56, R50, R64 ;  /* 0x000000323840723c */ /* 0x000fe20000001840 */
[----:B------:R-:W-:-:S05]  /*3c50*/  FADD R143, R143, -R9 ;  /* 0x800000098f8f7221 */ /* 0x000fca0000000000 */
[----:B------:R-:W4:Y:S01]  /*3c60*/  MUFU.EX2 R89, R89 ;  /* 0x0000005900597308 */ /* 0x000f220000000800 */
[----:B------:R-:W-:Y:S02]  /*3c70*/  FADD R50, R94, -R10 ;  /* 0x8000000a5e327221 */ /* 0x000fe40000000000 */
[----:B------:R-:W-:Y:S01]  /*3c80*/  FADD R51, R96, R45 ;  /* 0x0000002d60337221 */ /* 0x000fe20000000000 */
[----:B------:R-:W-:-:S04]  /*3c90*/  F2FP.PACK_AB R45, R49, R48 ;  /* 0x00000030312d723e */ /* 0x000fc800000000ff */
[----:B------:R-:W0:Y:S01]  /*3ca0*/  MUFU.EX2 R87, R87 ;  /* 0x0000005700577308 */ /* 0x000e220000000800 */
[----:B------:R-:W-:Y:S02]  /*3cb0*/  FMUL R50, R50, 1.4426950216293334961 ;  /* 0x3fb8aa3b32327820 */ /* 0x000fe40000400000 */
[----:B-1----:R-:W-:-:S05]  /*3cc0*/  FADD R49, R105, R98 ;  /* 0x0000006269317221 */ /* 0x002fca0000000000 */
[----:B------:R1:W0:Y:S01]  /*3cd0*/  MUFU.EX2 R99, R44 ;  /* 0x0000002c00637308 */ /* 0x0002220000000800 */
[----:B------:R-:W-:Y:S02]  /*3ce0*/  FMUL R143, R143, 1.4426950216293334961 ;  /* 0x3fb8aa3b8f8f7820 */ /* 0x000fe40000400000 */
[----:B------:R-:W-:-:S05]  /*3cf0*/  FADD R48, R92, R51 ;  /* 0x000000335c307221 */ /* 0x000fca0000000000 */
[----:B------:R-:W0:Y:S01]  /*3d00*/  MUFU.EX2 R17, R17 ;  /* 0x0000001100117308 */ /* 0x000e220000000800 */
[----:B-1----:R-:W-:Y:S01]  /*3d10*/  F2FP.PACK_AB R44, R96, R95 ;  /* 0x0000005f602c723e */ /* 0x002fe200000000ff */
[-C--:B------:R-:W-:Y:S01]  /*3d20*/  HMMA.16816.F32 R80, R72, R46.reuse, R76 ;  /* 0x0000002e4850723c */ /* 0x080fe2000000184c */
[----:B-----5:R-:W-:Y:S01]  /*3d30*/  FADD R49, R106, R49 ;  /* 0x000000316a317221 */ /* 0x020fe20000000000 */
[----:B------:R-:W1:Y:S04]  /*3d40*/  LDSM.16.M88.4 R76, [R163+0x1000] ;  /* 0x00100000a34c783b */ /* 0x000e680000000200 */
[----:B------:R-:W5:Y:S01]  /*3d50*/  MUFU.EX2 R21, R21 ;  /* 0x0000001500157308 */ /* 0x000f620000000800 */
[----:B------:R-:W-:Y:S01]  /*3d60*/  LDSM.16.M88.4 R72, [R163+0x1400] ;  /* 0x00140000a348783b */ /* 0x000fe20000000200 */
[----:B------:R-:W-:Y:S06]  /*3d70*/  HMMA.16816.F32 R60, R56, R46, R60 ;  /* 0x0000002e383c723c */ /* 0x000fec000000183c */
[----:B------:R-:W0:Y:S01]  /*3d80*/  MUFU.EX2 R94, R101 ;  /* 0x00000065005e7308 */ /* 0x000e220000000800 */
[----:B------:R-:W-:-:S02]  /*3d90*/  FADD R47, R93, R48 ;  /* 0x000000305d2f7221 */ /* 0x000fc40000000000 */
[----:B------:R-:W-:-:S05]  /*3da0*/  FADD R46, R88, R103 ;  /* 0x00000067582e7221 */ /* 0x000fca0000000000 */
[----:B------:R-:W1:Y:S01]  /*3db0*/  MUFU.EX2 R19, R19 ;  /* 0x0000001300137308 */ /* 0x000e620000000800 */
[----:B--2---:R-:W-:Y:S02]  /*3dc0*/  FADD R48, R86, R109 ;  /* 0x0000006d56307221 */ /* 0x004fe40000000000 */
[----:B---3--:R-:W-:-:S05]  /*3dd0*/  FADD R58, R102, R49 ;  /* 0x00000031663a7221 */ /* 0x008fca0000000000 */
[----:B------:R-:W2:Y:S01]  /*3de0*/  MUFU.EX2 R42, R42 ;  /* 0x0000002a002a7308 */ /* 0x000ea20000000800 */
[----:B0-----:R-:W-:-:S07]  /*3df0*/  FADD R56, R20, R47 ;  /* 0x0000002f14387221 */ /* 0x001fce0000000000 */
[----:B------:R-:W0:Y:S01]  /*3e00*/  MUFU.EX2 R95, R50 ;  /* 0x00000032005f7308 */ /* 0x000e220000000800 */
[----:B----4-:R-:W-:-:S07]  /*3e10*/  FADD R47, R89, R46 ;  /* 0x0000002e592f7221 */ /* 0x010fce0000000000 */
[----:B------:R-:W3:Y:S01]  /*3e20*/  MUFU.EX2 R18, R143 ;  /* 0x0000008f00127308 */ /* 0x000ee20000000800 */
[----:B------:R-:W-:Y:S02]  /*3e30*/  FADD R48, R87, R48 ;  /* 0x0000003057307221 */ /* 0x000fe40000000000 */
[----:B------:R-:W-:Y:S02]  /*3e40*/  FADD R49, R99, R58 ;  /* 0x0000003a63317221 */ /* 0x000fe40000000000 */
[----:B------:R-:W-:Y:S02]  /*3e50*/  FADD R56, R17, R56 ;  /* 0x0000003811387221 */ /* 0x000fe40000000000 */
[----:B------:R-:W-:Y:S02]  /*3e60*/  FADD R46, R84, R47 ;  /* 0x0000002f542e7221 */ /* 0x000fe40000000000 */
[----:B-----5:R-:W-:Y:S02]  /*3e70*/  FADD R47, R21, R48 ;  /* 0x00000030152f7221 */ /* 0x020fe40000000000 */
[----:B------:R-:W-:-:S02]  /*3e80*/  FADD R48, R94, R49 ;  /* 0x000000315e307221 */ /* 0x000fc40000000000 */
[----:B-1----:R-:W-:Y:S02]  /*3e90*/  FADD R51, R19, R56 ;  /* 0x0000003813337221 */ /* 0x002fe40000000000 */
[----:B------:R-:W-:Y:S02]  /*3ea0*/  FADD R96, R85, R46 ;  /* 0x0000002e55607221 */ /* 0x000fe40000000000 */
[----:B--2---:R-:W-:Y:S02]  /*3eb0*/  FADD R97, R42, R47 ;  /* 0x0000002f2a617221 */ /* 0x004fe40000000000 */
[----:B0-----:R-:W-:Y:S02]  /*3ec0*/  FADD R100, R95, R48 ;  /* 0x000000305f647221 */ /* 0x001fe40000000000 */
[----:B---3--:R-:W-:Y:S01]  /*3ed0*/  FADD R98, R18, R51 ;  /* 0x0000003312627221 */ /* 0x008fe20000000000 */
[----:B------:R-:W-:Y:S01]  /*3ee0*/  F2FP.PACK_AB R46, R93, R92 ;  /* 0x0000005c5d2e723e */ /* 0x000fe200000000ff */
[----:B------:R-:W0:Y:S04]  /*3ef0*/  SHFL.BFLY PT, R101, R96, 0x2, 0x1f ;  /* 0x0c401f0060657f89 */ /* 0x000e2800000e0000 */
[----:B------:R-:W1:Y:S04]  /*3f00*/  SHFL.BFLY PT, R92, R97, 0x2, 0x1f ;  /* 0x0c401f00615c7f89 */ /* 0x000e6800000e0000 */
[----:B------:R-:W2:Y:S04]  /*3f10*/  SHFL.BFLY PT, R103, R100, 0x2, 0x1f ;  /* 0x0c401f0064677f89 */ /* 0x000ea800000e0000 */
[----:B------:R-:W3:Y:S04]  /*3f20*/  SHFL.BFLY PT, R93, R98, 0x2, 0x1f ;  /* 0x0c401f00625d7f89 */ /* 0x000ee800000e0000 */
[----:B------:R-:W4:Y:S01]  /*3f30*/  S2R R130, SR_CTAID.X ;  /* 0x0000000000827919 */ /* 0x000f220000002500 */
[----:B------:R-:W-:Y:S01]  /*3f40*/  F2FP.PACK_AB R47, R106, R105 ;  /* 0x000000696a2f723e */ /* 0x000fe200000000ff */
[----:B------:R-:W-:Y:S01]  /*3f50*/  HMMA.16816.F32 R68, R52, R76, R68 ;  /* 0x0000004c3444723c */ /* 0x000fe20000001844 */
[----:B------:R-:W-:Y:S01]  /*3f60*/  F2FP.PACK_AB R51, R42, R21 ;  /* 0x000000152a33723e */ /* 0x000fe200000000ff */
[----:B0-----:R-:W-:-:S02]  /*3f70*/  FADD R101, R96, R101 ;  /* 0x0000006560657221 */ /* 0x001fc40000000000 */
[----:B-1----:R-:W-:-:S04]  /*3f80*/  FADD R92, R97, R92 ;  /* 0x0000005c615c7221 */ /* 0x002fc80000000000 */
[----:B------:R-:W-:Y:S01]  /*3f90*/  HMMA.16816.F32 R52, R52, R72, R80 ;  /* 0x000000483434723c */ /* 0x000fe20000001850 */
[----:B--2---:R-:W-:Y:S02]  /*3fa0*/  FADD R103, R100, R103 ;  /* 0x0000006764677221 */ /* 0x004fe40000000000 */
[----:B---3--:R-:W-:-:S04]  /*3fb0*/  FADD R93, R98, R93 ;  /* 0x0000005d625d7221 */ /* 0x008fc80000000000 */
[----:B------:R-:W-:Y:S01]  /*3fc0*/  F2FP.PACK_AB R80, R17, R20 ;  /* 0x000000141150723e */ /* 0x000fe200000000ff */
[----:B------:R-:W-:Y:S01]  /*3fd0*/  SHFL.BFLY PT, R42, R103, 0x1, 0x1f ;  /* 0x0c201f00672a7f89 */ /* 0x000fe200000e0000 */
[----:B------:R-:W-:Y:S01]  /*3fe0*/  F2FP.PACK_AB R82, R18, R19 ;  /* 0x000000131252723e */ /* 0x000fe200000000ff */
[----:B------:R-:W-:Y:S01]  /*3ff0*/  UIADD3 UR4, UP0, UR4, 0x40, URZ ;  /* 0x0000004004047890 */ /* 0x000fe2000ff1e03f */
[----:B------:R-:W-:Y:S01]  /*4000*/  HMMA.16816.F32 R56, R44, R76, R64 ;  /* 0x0000004c2c38723c */ /* 0x000fe20000001840 */
[----:B------:R-:W0:Y:S01]  /*4010*/  SHFL.BFLY PT, R18, R101, 0x1, 0x1f ;  /* 0x0c201f0065127f89 */ /* 0x000e2200000e0000 */
[----:B----4-:R-:W-:-:S03]  /*4020*/  IMAD.SHL.U32 R130, R130, 0x80, RZ ;  /* 0x0000008082827824 */ /* 0x010fc600078e00ff */
[----:B------:R-:W1:Y:S01]  /*4030*/  SHFL.BFLY PT, R17, R92, 0x1, 0x1f ;  /* 0x0c201f005c117f89 */ /* 0x000e6200000e0000 */
[----:B------:R-:W-:Y:S02]  /*4040*/  UIADD3.X UR5, URZ, UR5, URZ, UP0, !UPT ;  /* 0x000000053f057290 */ /* 0x000fe400087fe43f */
[----:B------:R-:W-:Y:S01]  /*4050*/  HMMA.16816.F32 R60, R44, R72, R60 ;  /* 0x000000482c3c723c */ /* 0x000fe2000000183c */
[----:B------:R-:W2:Y:S01]  /*4060*/  SHFL.BFLY PT, R20, R93, 0x1, 0x1f ;  /* 0x0c201f005d147f89 */ /* 0x000ea200000e0000 */
[----:B------:R-:W-:Y:S02]  /*4070*/  IADD3 R130, R130, 0x80, RZ ;  /* 0x0000008082827810 */ /* 0x000fe40007ffe0ff */
[----:B------:R-:W-:Y:S02]  /*4080*/  MOV R21, UR5 ;  /* 0x0000000500157c02 */ /* 0x000fe40008000f00 */
[----:B------:R-:W-:-:S04]  /*4090*/  ISETP.LE.U32.AND P0, PT, R130, UR4, PT ;  /* 0x0000000482007c0c */ /* 0x000fc8000bf03070 */
[----:B------:R-:W-:Y:S02]  /*40a0*/  ISETP.GE.U32.AND.EX P0, PT, R21, RZ, PT, P0 ;  /* 0x000000ff1500720c */ /* 0x000fe40003f06100 */
[----:B------:R-:W-:Y:S02]  /*40b0*/  F2FP.PACK_AB R81, R99, R102 ;  /* 0x000000666351723e */ /* 0x000fe400000000ff */
[----:B------:R-:W-:Y:S02]  /*40c0*/  F2FP.PACK_AB R83, R95, R94 ;  /* 0x0000005e5f53723e */ /* 0x000fe400000000ff */
[----:B------:R-:W-:Y:S02]  /*40d0*/  F2FP.PACK_AB R48, R89, R88 ;  /* 0x000000585930723e */ /* 0x000fe400000000ff */
[----:B------:R-:W-:Y:S02]  /*40e0*/  F2FP.PACK_AB R49, R87, R86 ;  /* 0x000000565731723e */ /* 0x000fe400000000ff */
[----:B------:R-:W-:Y:S01]  /*40f0*/  F2FP.PACK_AB R50, R85, R84 ;  /* 0x000000545532723e */ /* 0x000fe200000000ff */
[----:B0-----:R-:W-:Y:S01]  /*4100*/  FADD R18, R101, R18 ;  /* 0x0000001265127221 */ /* 0x001fe20000000000 */
[----:B------:R-:W-:Y:S01]  /*4110*/  HMMA.16816.F32 R56, R80, R78, R56 ;  /* 0x0000004e5038723c */ /* 0x000fe20000001838 */
[----:B-1----:R-:W-:-:S02]  /*4120*/  FADD R17, R92, R17 ;  /* 0x000000115c117221 */ /* 0x002fc40000000000 */
[----:B------:R-:W-:Y:S02]  /*4130*/  FADD R42, R103, R42 ;  /* 0x0000002a672a7221 */ /* 0x000fe40000000000 */
[----:B------:R-:W-:Y:S02]  /*4140*/  IMAD.MOV.U32 R19, RZ, RZ, 0x40 ;  /* 0x00000040ff137424 */ /* 0x000fe400078e00ff */
[----:B--2---:R-:W-:Y:S01]  /*4150*/  FADD R20, R93, R20 ;  /* 0x000000145d147221 */ /* 0x004fe20000000000 */
[----:B------:R-:W-:Y:S01]  /*4160*/  HMMA.16816.F32 R64, R48, R78, R68 ;  /* 0x0000004e3040723c */ /* 0x000fe20000001844 */
[----:B------:R-:W-:Y:S01]  /*4170*/  FFMA R16, R91, R16, R18 ;  /* 0x000000105b107223 */ /* 0x000fe20000000012 */
[----:B------:R-:W-:Y:S01]  /*4180*/  MOV R18, R9 ;  /* 0x0000000900127202 */ /* 0x000fe20000000f00 */
[----:B------:R-:W-:Y:S02]  /*4190*/  FFMA R15, R90, R15, R17 ;  /* 0x0000000f5a0f7223 */ /* 0x000fe40000000011 */
[----:B------:R-:W-:-:S03]  /*41a0*/  FFMA R13, R12, R13, R42 ;  /* 0x0000000d0c0d7223 */ /* 0x000fc6000000002a */
[----:B------:R-:W-:Y:S01]  /*41b0*/  HMMA.16816.F32 R52, R48, R74, R52 ;  /* 0x0000004a3034723c */ /* 0x000fe20000001834 */
[C---:B------:R-:W-:Y:S02]  /*41c0*/  IMAD R6, R19.reuse, c[0x0][0x1b4], R6 ;  /* 0x00006d0013067a24 */ /* 0x040fe400078e0206 */
[----:B------:R-:W-:Y:S02]  /*41d0*/  IMAD R7, R19, c[0x0][0x1a4], R7 ;  /* 0x0000690013077a24 */ /* 0x000fe400078e0207 */
[----:B------:R-:W-:-:S03]  /*41e0*/  FFMA R14, R43, R14, R20 ;  /* 0x0000000e2b0e7223 */ /* 0x000fc60000000014 */
[----:B------:R-:W-:Y:S01]  /*41f0*/  HMMA.16816.F32 R80, R80, R74, R60 ;  /* 0x0000004a5050723c */ /* 0x000fe2000000183c */
[----:B------:R-:W-:Y:S02]  /*4200*/  IMAD.MOV.U32 R21, RZ, RZ, R5 ;  /* 0x000000ffff157224 */ /* 0x000fe400078e0005 */
[----:B------:R-:W-:Y:S02]  /*4210*/  IMAD.MOV.U32 R17, RZ, RZ, R8 ;  /* 0x000000ffff117224 */ /* 0x000fe400078e0008 */
[----:B------:R-:W-:Y:S01]  /*4220*/  IMAD.MOV.U32 R12, RZ, RZ, R10 ;  /* 0x000000ffff0c7224 */ /* 0x000fe200078e000a */
[----:B------:R-:W-:Y:S01]  /*4230*/  @P0 CALL.REL.NOINC `(.L_x_0) ;  /* 0x0000001000000944 */ /* 0x000fe20003c00000 */
[----:B------:R-:W-:Y:S05]  /*4240*/  BRA `(.L_x_1) ;  /* 0xffffcd6000007947 */ /* 0x000fea000383ffff */
.L_x_0:
[----:B------:R-:W0:Y:S01]  /*4250*/  S2R R0, SR_TID.X ;  /* 0x0000000000007919 */ /* 0x000e220000002100 */
[----:B------:R-:W-:Y:S01]  /*4260*/  IMAD.MOV.U32 R27, RZ, RZ, R16 ;  /* 0x000000ffff1b7224 */ /* 0x000fe200078e0010 */
[----:B------:R-:W-:Y:S01]  /*4270*/  MOV R28, R15 ;  /* 0x0000000f001c7202 */ /* 0x000fe20000000f00 */
[----:B------:R-:W-:Y:S01]  /*4280*/  IMAD R21, R162, c[0x0][0x1c4], RZ ;  /* 0x00007100a2157a24 */ /* 0x000fe200078e02ff */
[----:B------:R-:W1:Y:S01]  /*4290*/  S2R R60, SR_CTAID.Y ;  /* 0x00000000003c7919 */ /* 0x000e620000002600 */
[C---:B------:R-:W-:Y:S01]  /*42a0*/  FMUL R4, R27.reuse, 8388608 ;  /* 0x4b0000001b047820 */ /* 0x040fe20000400000 */
[----:B------:R-:W-:Y:S01]  /*42b0*/  FSETP.GEU.AND P3, PT, R27, 1.175494350822287508e-38, PT ;  /* 0x008000001b00780b */ /* 0x000fe20003f6e000 */
[----:B------:R-:W-:Y:S01]  /*42c0*/  IMAD.SHL.U32 R3, R21, 0x2, RZ ;  /* 0x0000000215037824 */ /* 0x000fe200078e00ff */
[----:B------:R-:W2:Y:S01]  /*42d0*/  S2R R62, SR_TID.X ;  /* 0x00000000003e7919 */ /* 0x000ea20000002100 */
[----:B------:R-:W-:Y:S01]  /*42e0*/  FMUL R7, R28, 8388608 ;  /* 0x4b0000001c077820 */ /* 0x000fe20000400000 */
[----:B------:R-:W-:Y:S01]  /*42f0*/  FSEL R4, R4, R27, !P3 ;  /* 0x0000001b04047208 */ /* 0x000fe20005800000 */
[----:B------:R-:W-:Y:S01]  /*4300*/  IMAD.MOV.U32 R26, RZ, RZ, R14 ;  /* 0x000000ffff1a7224 */ /* 0x000fe200078e000e */
[----:B------:R-:W-:Y:S01]  /*4310*/  FSETP.GEU.AND P6, PT, R28, 1.175494350822287508e-38, PT ;  /* 0x008000001c00780b */ /* 0x000fe20003fce000 */
[----:B------:R-:W-:Y:S01]  /*4320*/  IMAD.MOV.U32 R24, RZ, RZ, R13 ;  /* 0x000000ffff187224 */ /* 0x000fe200078e000d */
[----:B------:R-:W-:Y:S01]  /*4330*/  BAR.SYNC.DEFER_BLOCKING 0x0 ;  /* 0x0000000000007b1d */ /* 0x000fe20000010000 */
[----:B------:R-:W-:Y:S01]  /*4340*/  IMAD.MOV.U32 R43, RZ, RZ, c[0x0][0x1c8] ;  /* 0x00007200ff2b7624 */ /* 0x000fe200078e00ff */
[----:B------:R-:W-:-:S02]  /*4350*/  FSEL R7, R7, R28, !P6 ;  /* 0x0000001c07077208 */ /* 0x000fc40007000000 */
[----:B------:R-:W-:Y:S01]  /*4360*/  FSETP.GEU.AND P0, PT, R26, 1.175494350822287508e-38, PT ;  /* 0x008000001a00780b */ /* 0x000fe20003f0e000 */
[C---:B------:R-:W-:Y:S01]  /*4370*/  IMAD R61, R43.reuse, 0x1a, RZ ;  /* 0x0000001a2b3d7824 */ /* 0x040fe200078e02ff */
[C---:B------:R-:W-:Y:S01]  /*4380*/  FSETP.GEU.AND P1, PT, R24.reuse, 1.175494350822287508e-38, PT ;  /* 0x008000001800780b */ /* 0x040fe20003f2e000 */
[C---:B------:R-:W-:Y:S01]  /*4390*/  IMAD R63, R43.reuse, 0x1c, RZ ;  /* 0x0000001c2b3f7824 */ /* 0x040fe200078e02ff */
[----:B------:R-:W-:Y:S01]  /*43a0*/  FSETP.GEU.AND P2, PT, |R24|, 1.175494350822287508e-38, PT ;  /* 0x008000001800780b */ /* 0x000fe20003f4e200 */
[----:B------:R-:W-:Y:S01]  /*43b0*/  IMAD R39, R43, 0xf, RZ ;  /* 0x0000000f2b277824 */ /* 0x000fe200078e02ff */
[C---:B0-----:R-:W-:Y:S02]  /*43c0*/  LOP3.LUT R2, R0.reuse, 0x60, RZ, 0xc0, !PT ;  /* 0x0000006000027812 */ /* 0x041fe400078ec0ff */
[----:B------:R-:W-:Y:S01]  /*43d0*/  LOP3.LUT R0, R0, 0xf, RZ, 0xc0, !PT ;  /* 0x0000000f00007812 */ /* 0x000fe200078ec0ff */
[----:B-1----:R-:W-:-:S04]  /*43e0*/  IMAD R18, R60, c[0x0][0x1c0], RZ ;  /* 0x000070003c127a24 */ /* 0x002fc800078e02ff */
[----:B------:R-:W-:Y:S01]  /*43f0*/  IMAD R23, R0, 0x2, R2 ;  /* 0x0000000200177824 */ /* 0x000fe200078e0202 */
[----:B--2---:R-:W-:Y:S01]  /*4400*/  LOP3.LUT R11, R62, 0xc, RZ, 0xc0, !PT ;  /* 0x0000000c3e0b7812 */ /* 0x004fe200078ec0ff */
[----:B------:R-:W0:Y:S01]  /*4410*/  S2R R0, SR_TID.X ;  /* 0x0000000000007919 */ /* 0x000e220000002100 */
[C---:B------:R-:W-:Y:S01]  /*4420*/  SHF.L.U32 R2, R18.reuse, 0x1, RZ ;  /* 0x0000000112027819 */ /* 0x040fe200000006ff */
[----:B------:R-:W-:Y:S01]  /*4430*/  IMAD.HI R18, R18, 0x2, RZ ;  /* 0x0000000212127827 */ /* 0x000fe200078e02ff */
[C---:B------:R-:W-:Y:S02]  /*4440*/  LOP3.LUT R6, R62.reuse, 0x70, RZ, 0xc0, !PT ;  /* 0x000000703e067812 */ /* 0x040fe400078ec0ff */
[----:B------:R-:W-:Y:S01]  /*4450*/  IADD3 R2, P4, P5, R3, c[0x0][0x178], R2 ;  /* 0x00005e0003027a10 */ /* 0x000fe20007d9e002 */
[----:B------:R-:W-:Y:S01]  /*4460*/  IMAD.SHL.U32 R23, R23, 0x4, RZ ;  /* 0x0000000417177824 */ /* 0x000fe200078e00ff */
[----:B------:R-:W-:Y:S02]  /*4470*/  SHF.L.U32 R3, R62, 0x3, RZ ;  /* 0x000000033e037819 */ /* 0x000fe400000006ff */
[----:B------:R-:W-:-:S02]  /*4480*/  LEA R29, R11, R6, 0x5 ;  /* 0x000000060b1d7211 */ /* 0x000fc400078e28ff */
[----:B------:R-:W-:Y:S01]  /*4490*/  LOP3.LUT R15, R3, 0x38, RZ, 0xc0, !PT ;  /* 0x00000038030f7812 */ /* 0x000fe200078ec0ff */
[----:B------:R-:W-:Y:S01]  /*44a0*/  FMUL R3, R26, 8388608 ;  /* 0x4b0000001a037820 */ /* 0x000fe20000400000 */
[----:B------:R-:W-:-:S03]  /*44b0*/  SHF.R.U32.HI R22, RZ, 0x1, R62 ;  /* 0x00000001ff167819 */ /* 0x000fc6000001163e */
[----:B------:R-:W-:Y:S01]  /*44c0*/  IMAD R25, R6, 0x4, R15 ;  /* 0x0000000406197824 */ /* 0x000fe200078e020f */
[----:B------:R-:W-:Y:S01]  /*44d0*/  FSEL R38, R3, R26, !P0 ;  /* 0x0000001a03267208 */ /* 0x000fe20004000000 */
[----:B------:R-:W-:Y:S01]  /*44e0*/  FMUL R3, R24, 8388608 ;  /* 0x4b00000018037820 */ /* 0x000fe20000400000 */
[----:B------:R-:W-:Y:S02]  /*44f0*/  SHF.R.S32.HI R6, RZ, 0x4, R62 ;  /* 0x00000004ff067819 */ /* 0x000fe4000001143e */
[----:B------:R-:W-:Y:S02]  /*4500*/  SHF.L.U32 R62, R62, 0x1, RZ ;  /* 0x000000013e3e7819 */ /* 0x000fe400000006ff */
[----:B------:R-:W-:Y:S01]  /*4510*/  FSEL R37, R3, R24, !P1 ;  /* 0x0000001803257208 */ /* 0x000fe20004800000 */
[----:B------:R-:W-:Y:S01]  /*4520*/  IMAD.HI R3, R21, 0x2, RZ ;  /* 0x0000000215037827 */ /* 0x000fe200078e02ff */
[----:B0-----:R-:W-:Y:S02]  /*4530*/  LOP3.LUT R0, R0, 0x3, RZ, 0xc0, !PT ;  /* 0x0000000300007812 */ /* 0x001fe400078ec0ff */
[----:B------:R-:W-:-:S02]  /*4540*/  SGXT R6, R6, 0x1 ;  /* 0x000000010606781a */ /* 0x000fc40000000200 */
[----:B------:R-:W-:Y:S01]  /*4550*/  IADD3.X R3, R3, c[0x0][0x17c], R18, P4, P5 ;  /* 0x00005f0003037a10 */ /* 0x000fe200027ea412 */
[----:B------:R-:W-:Y:S01]  /*4560*/  IMAD.SHL.U32 R12, R0, 0x20, RZ ;  /* 0x00000020000c7824 */ /* 0x000fe200078e00ff */
[----:B------:R-:W-:Y:S02]  /*4570*/  IADD3 R0, R4, -0x3f3504f3, RZ ;  /* 0xc0cafb0d04007810 */ /* 0x000fe40007ffe0ff */
[----:B------:R-:W-:Y:S01]  /*4580*/  FSETP.GT.AND P4, PT, |R28|, 8.50705917302346158658e+37, PT ;  /* 0x7e8000001c00780b */ /* 0x000fe20003f84200 */
[----:B------:R-:W-:Y:S01]  /*4590*/  IMAD R16, R11, 0x2, R12 ;  /* 0x000000020b107824 */ /* 0x000fe200078e020c */
[----:B------:R-:W-:Y:S02]  /*45a0*/  LOP3.LUT R13, R0, 0xff800000, RZ, 0xc0, !PT ;  /* 0xff800000000d7812 */ /* 0x000fe400078ec0ff */
[----:B------:R-:W-:Y:S02]  /*45b0*/  IADD3 R0, R7, -0x3f3504f3, RZ ;  /* 0xc0cafb0d07007810 */ /* 0x000fe40007ffe0ff */
[----:B------:R-:W0:Y:S01]  /*45c0*/  I2F R12, R13 ;  /* 0x0000000d000c7306 */ /* 0x000e220000201400 */
[----:B------:R-:W-:-:S02]  /*45d0*/  FSEL R11, RZ, -23, P3 ;  /* 0xc1b80000ff0b7808 */ /* 0x000fc40001800000 */
[----:B------:R-:W-:Y:S02]  /*45e0*/  LOP3.LUT R14, R0, 0xff800000, RZ, 0xc0, !PT ;  /* 0xff800000000e7812 */ /* 0x000fe400078ec0ff */
[----:B------:R-:W-:Y:S02]  /*45f0*/  FSETP.GT.AND P3, PT, |R24|, 8.50705917302346158658e+37, PT ;  /* 0x7e8000001800780b */ /* 0x000fe40003f64200 */
[----:B------:R-:W-:Y:S01]  /*4600*/  IADD3 R0, R38, -0x3f3504f3, RZ ;  /* 0xc0cafb0d26007810 */ /* 0x000fe20007ffe0ff */
[----:B------:R-:W1:Y:S01]  /*4610*/  I2F R15, R14 ;  /* 0x0000000e000f7306 */ /* 0x000e620000201400 */
[----:B------:R-:W-:Y:S01]  /*4620*/  LOP3.LUT R36, R23, 0x408, R6, 0x78, !PT ;  /* 0x0000040817247812 */ /* 0x000fe200078e7806 */
[----:B------:R-:W-:Y:S01]  /*4630*/  @P4 FMUL R55, R55, 0.25 ;  /* 0x3e80000037374820 */ /* 0x000fe20000400000 */
[----:B------:R-:W-:Y:S01]  /*4640*/  LOP3.LUT R17, R0, 0xff800000, RZ, 0xc0, !PT ;  /* 0xff80000000117812 */ /* 0x000fe200078ec0ff */
[----:B------:R-:W-:Y:S01]  /*4650*/  @P4 FMUL R54, R54, 0.25 ;  /* 0x3e80000036364820 */ /* 0x000fe20000400000 */
[----:B------:R-:W-:Y:S01]  /*4660*/  IADD3 R0, R37, -0x3f3504f3, RZ ;  /* 0xc0cafb0d25007810 */ /* 0x000fe20007ffe0ff */
[----:B------:R-:W-:Y:S01]  /*4670*/  @P4 FMUL R67, R67, 0.25 ;  /* 0x3e80000043434820 */ /* 0x000fe20000400000 */
[----:B------:R-:W-:Y:S01]  /*4680*/  LEA R6, R29, R16, 0x3 ;  /* 0x000000101d067211 */ /* 0x000fe200078e18ff */
[----:B0-----:R-:W-:Y:S01]  /*4690*/  FFMA.FTZ R11, R12, 1.1920928955078125e-07, R11 ;  /* 0x340000000c0b7823 */ /* 0x001fe2000001000b */
[----:B------:R-:W-:Y:S01]  /*46a0*/  FSEL R12, RZ, -23, P6 ;  /* 0xc1b80000ff0c7808 */ /* 0x000fe20003000000 */
[----:B------:R-:W-:Y:S01]  /*46b0*/  @P3 FMUL R24, R24, 0.25 ;  /* 0x3e80000018183820 */ /* 0x000fe20000400000 */
[----:B------:R-:W-:Y:S01]  /*46c0*/  LOP3.LUT R20, R0, 0xff800000, RZ, 0xc0, !PT ;  /* 0xff80000000147812 */ /* 0x000fe200078ec0ff */
[----:B------:R-:W-:Y:S01]  /*46d0*/  @P3 FMUL R83, R83, 0.25 ;  /* 0x3e80000053533820 */ /* 0x000fe20000400000 */
[----:B------:R-:W-:Y:S01]  /*46e0*/  FSEL R16, RZ, -23, P0 ;  /* 0xc1b80000ff107808 */ /* 0x000fe20000000000 */
[----:B------:R-:W-:Y:S01]  /*46f0*/  @P3 FMUL R82, R82, 0.25 ;  /* 0x3e80000052523820 */ /* 0x000fe20000400000 */
[----:B------:R-:W-:Y:S01]  /*4700*/  FSETP.GEU.AND P6, PT, |R28|, 1.175494350822287508e-38, PT ;  /* 0x008000001c00780b */ /* 0x000fe20003fce200 */
[----:B------:R-:W-:Y:S01]  /*4710*/  @P3 FMUL R59, R59, 0.25 ;  /* 0x3e8000003b3b3820 */ /* 0x000fe20000400000 */
[----:B------:R-:W-:Y:S01]  /*4720*/  FSETP.GT.AND P5, PT, |R27|, 8.50705917302346158658e+37, PT ;  /* 0x7e8000001b00780b */ /* 0x000fe20003fa4200 */
[----:B------:R-:W-:Y:S01]  /*4730*/  @P3 FMUL R58, R58, 0.25 ;  /* 0x3e8000003a3a3820 */ /* 0x000fe20000400000 */
[----:B------:R-:W-:Y:S01]  /*4740*/  FSETP.GT.AND P0, PT, |R26|, 8.50705917302346158658e+37, PT ;  /* 0x7e8000001a00780b */ /* 0x000fe20003f04200 */
[----:B------:R-:W-:Y:S01]  /*4750*/  @!P2 FMUL R24, R24, 16777216 ;  /* 0x4b8000001818a820 */ /* 0x000fe20000400000 */
[----:B------:R-:W-:Y:S01]  /*4760*/  FSEL R18, RZ, -23, P1 ;  /* 0xc1b80000ff127808 */ /* 0x000fe20000800000 */
[----:B------:R-:W0:Y:S01]  /*4770*/  I2F R19, R17 ;  /* 0x0000001100137306 */ /* 0x000e220000201400 */
[----:B-1----:R-:W-:Y:S01]  /*4780*/  FFMA.FTZ R15, R15, 1.1920928955078125e-07, R12 ;  /* 0x340000000f0f7823 */ /* 0x002fe2000001000c */
[----:B------:R-:W-:Y:S01]  /*4790*/  FSETP.GEU.AND P1, PT, |R27|, 1.175494350822287508e-38, PT ;  /* 0x008000001b00780b */ /* 0x000fe20003f2e200 */
[----:B------:R-:W-:Y:S01]  /*47a0*/  @!P2 FMUL R83, R83, 16777216 ;  /* 0x4b8000005353a820 */ /* 0x000fe20000400000 */
[----:B------:R-:W-:Y:S01]  /*47b0*/  LOP3.LUT R0, R22, 0x4, RZ, 0xc0, !PT ;  /* 0x0000000416007812 */ /* 0x000fe200078ec0ff */
[----:B------:R-:W-:Y:S01]  /*47c0*/  @!P2 FMUL R82, R82, 16777216 ;  /* 0x4b8000005252a820 */ /* 0x000fe20000400000 */
[----:B------:R-:W-:Y:S01]  /*47d0*/  FSETP.NEU.AND P3, PT, R4, RZ, PT ;  /* 0x000000ff0400720b */ /* 0x000fe20003f6d000 */
[----:B------:R-:W-:Y:S01]  /*47e0*/  @!P2 FMUL R59, R59, 16777216 ;  /* 0x4b8000003b3ba820 */ /* 0x000fe20000400000 */
[----:B------:R1:W2:Y:S01]  /*47f0*/  I2F R21, R20 ;  /* 0x0000001400157306 */ /* 0x0002a20000201400 */
[----:B------:R-:W-:Y:S01]  /*4800*/  @!P2 FMUL R58, R58, 16777216 ;  /* 0x4b8000003a3aa820 */ /* 0x000fe20000400000 */
[----:B------:R-:W-:Y:S01]  /*4810*/  FSETP.GEU.AND P2, PT, |R26|, 1.175494350822287508e-38, PT ;  /* 0x008000001a00780b */ /* 0x000fe20003f4e200 */
[----:B------:R-:W-:-:S02]  /*4820*/  @P4 FMUL R28, R28, 0.25 ;  /* 0x3e8000001c1c4820 */ /* 0x000fc40000400000 */
[----:B------:R-:W-:Y:S02]  /*4830*/  @P5 FMUL R27, R27, 0.25 ;  /* 0x3e8000001b1b5820 */ /* 0x000fe40000400000 */
[----:B------:R-:W-:Y:S01]  /*4840*/  @!P6 FMUL R28, R28, 16777216 ;  /* 0x4b8000001c1ce820 */ /* 0x000fe20000400000 */
[----:B------:R-:W3:Y:S01]  /*4850*/  MUFU.RCP R12, R24 ;  /* 0x00000018000c7308 */ /* 0x000ee20000001000 */
[----:B------:R-:W-:Y:S01]  /*4860*/  @P0 FMUL R26, R26, 0.25 ;  /* 0x3e8000001a1a0820 */ /* 0x000fe20000400000 */
[----:B-1----:R-:W-:Y:S01]  /*4870*/  IADD3 R20, R37, -R20, RZ ;  /* 0x8000001425147210 */ /* 0x002fe20007ffe0ff */
[----:B------:R-:W-:Y:S02]  /*4880*/  @!P1 FMUL R27, R27, 16777216 ;  /* 0x4b8000001b1b9820 */ /* 0x000fe40000400000 */
[----:B------:R-:W-:Y:S02]  /*4890*/  IMAD.IADD R0, R0, 0x1, R25 ;  /* 0x0000000100007824 */ /* 0x000fe400078e0219 */
[----:B------:R-:W-:Y:S01]  /*48a0*/  @!P2 FMUL R26, R26, 16777216 ;  /* 0x4b8000001a1aa820 */ /* 0x000fe20000400000 */
[----:B------:R-:W1:Y:S01]  /*48b0*/  MUFU.RCP R22, R28 ;  /* 0x0000001c00167308 */ /* 0x000e620000001000 */
[----:B0-----:R-:W-:-:S02]  /*48c0*/  FFMA.FTZ R16, R19, 1.1920928955078125e-07, R16 ;  /* 0x3400000013107823 */ /* 0x001fc40000010010 */
[----:B--2---:R-:W-:Y:S02]  /*48d0*/  FFMA.FTZ R21, R21, 1.1920928955078125e-07, R18 ;  /* 0x3400000015157823 */ /* 0x004fe40000010012 */
[----:B------:R-:W-:Y:S01]  /*48e0*/  @P4 FMUL R66, R66, 0.25 ;  /* 0x3e80000042424820 */ /* 0x000fe20000400000 */
[----:B------:R-:W-:Y:S01]  /*48f0*/  ISETP.GE.U32.AND P4, PT, R37, 0x7f800000, PT ;  /* 0x7f8000002500780c */ /* 0x000fe20003f86070 */
[----:B------:R-:W-:Y:S01]  /*4900*/  @!P6 FMUL R55, R55, 16777216 ;  /* 0x4b8000003737e820 */ /* 0x000fe20000400000 */
[----:B------:R-:W0:Y:S01]  /*4910*/  MUFU.RCP R23, R27 ;  /* 0x0000001b00177308 */ /* 0x000e220000001000 */
[C---:B---3--:R-:W-:Y:S02]  /*4920*/  FMUL R18, R12.reuse, R83 ;  /* 0x000000530c127220 */ /* 0x048fe40000400000 */
[C---:B------:R-:W-:Y:S02]  /*4930*/  FMUL R19, R12.reuse, R82 ;  /* 0x000000520c137220 */ /* 0x040fe40000400000 */
[----:B------:R-:W-:-:S02]  /*4940*/  FMUL R24, R12, R59 ;  /* 0x0000003b0c187220 */ /* 0x000fc40000400000 */
[----:B------:R-:W-:Y:S02]  /*4950*/  FMUL R25, R12, R58 ;  /* 0x0000003a0c197220 */ /* 0x000fe40000400000 */
[----:B------:R-:W2:Y:S01]  /*4960*/  MUFU.RCP R12, R26 ;  /* 0x0000001a000c7308 */ /* 0x000ea20000001000 */
[----:B------:R-:W-:Y:S02]  /*4970*/  @!P6 FMUL R54, R54, 16777216 ;  /* 0x4b8000003636e820 */ /* 0x000fe40000400000 */
[----:B------:R-:W-:Y:S02]  /*4980*/  @P5 FMUL R53, R53, 0.25 ;  /* 0x3e80000035355820 */ /* 0x000fe40000400000 */
[----:B------:R-:W-:Y:S02]  /*4990*/  @P5 FMUL R52, R52, 0.25 ;  /* 0x3e80000034345820 */ /* 0x000fe40000400000 */
[----:B------:R-:W-:Y:S02]  /*49a0*/  @P5 FMUL R65, R65, 0.25 ;  /* 0x3e80000041415820 */ /* 0x000fe40000400000 */
[----:B------:R-:W-:Y:S01]  /*49b0*/  @P5 FMUL R64, R64, 0.25 ;  /* 0x3e80000040405820 */ /* 0x000fe20000400000 */
[----:B------:R-:W-:Y:S01]  /*49c0*/  ISETP.GE.U32.AND P5, PT, R38, 0x7f800000, PT ;  /* 0x7f8000002600780c */ /* 0x000fe20003fa6070 */
[----:B------:R-:W-:-:S02]  /*49d0*/  @!P6 FMUL R67, R67, 16777216 ;  /* 0x4b8000004343e820 */ /* 0x000fc40000400000 */
[----:B------:R-:W-:Y:S02]  /*49e0*/  @!P6 FMUL R66, R66, 16777216 ;  /* 0x4b8000004242e820 */ /* 0x000fe40000400000 */
[----:B------:R-:W-:Y:S02]  /*49f0*/  @P0 FMUL R81, R81, 0.25 ;  /* 0x3e80000051510820 */ /* 0x000fe40000400000 */
[----:B------:R-:W-:Y:S02]  /*4a00*/  @P0 FMUL R80, R80, 0.25 ;  /* 0x3e80000050500820 */ /* 0x000fe40000400000 */
[----:B------:R-:W-:Y:S02]  /*4a10*/  @P0 FMUL R57, R57, 0.25 ;  /* 0x3e80000039390820 */ /* 0x000fe40000400000 */
[----:B------:R-:W-:Y:S01]  /*4a20*/  @P0 FMUL R56, R56, 0.25 ;  /* 0x3e80000038380820 */ /* 0x000fe20000400000 */
[----:B------:R-:W-:Y:S01]  /*4a30*/  ISETP.GE.U32.AND P0, PT, R4, 0x7f800000, PT ;  /* 0x7f8000000400780c */ /* 0x000fe20003f06070 */
[----:B-1----:R-:W-:-:S02]  /*4a40*/  FMUL R28, R22, R55 ;  /* 0x00000037161c7220 */ /* 0x002fc40000400000 */
[----:B------:R-:W-:Y:S02]  /*4a50*/  FMUL R29, R22, R54 ;  /* 0x00000036161d7220 */ /* 0x000fe40000400000 */
[----:B------:R-:W-:Y:S02]  /*4a60*/  @!P1 FMUL R53, R53, 16777216 ;  /* 0x4b80000035359820 */ /* 0x000fe40000400000 */
[----:B------:R-:W-:Y:S01]  /*4a70*/  @!P1 FMUL R52, R52, 16777216 ;  /* 0x4b80000034349820 */ /* 0x000fe20000400000 */
[----:B------:R-:W-:Y:S01]  /*4a80*/  F2FP.PACK_AB R29, R28, R29 ;  /* 0x0000001d1c1d723e */ /* 0x000fe200000000ff */
[----:B------:R-:W-:Y:S02]  /*4a90*/  @!P1 FMUL R65, R65, 16777216 ;  /* 0x4b80000041419820 */ /* 0x000fe40000400000 */
[----:B------:R-:W-:Y:S01]  /*4aa0*/  @!P1 FMUL R64, R64, 16777216 ;  /* 0x4b80000040409820 */ /* 0x000fe20000400000 */
[----:B------:R-:W-:Y:S01]  /*4ab0*/  ISETP.GE.U32.AND P1, PT, R7, 0x7f800000, PT ;  /* 0x7f8000000700780c */ /* 0x000fe20003f26070 */
[----:B------:R-:W-:-:S02]  /*4ac0*/  FMUL R32, R22, R67 ;  /* 0x0000004316207220 */ /* 0x000fc40000400000 */
[----:B------:R-:W-:Y:S02]  /*4ad0*/  FMUL R33, R22, R66 ;  /* 0x0000004216217220 */ /* 0x000fe40000400000 */
[----:B------:R-:W-:Y:S02]  /*4ae0*/  @!P2 FMUL R81, R81, 16777216 ;  /* 0x4b8000005151a820 */ /* 0x000fe40000400000 */
[----:B------:R-:W-:Y:S01]  /*4af0*/  @!P2 FMUL R80, R80, 16777216 ;  /* 0x4b8000005050a820 */ /* 0x000fe20000400000 */
[----:B------:R-:W-:Y:S01]  /*4b00*/  F2FP.PACK_AB R28, R32, R33 ;  /* 0x00000021201c723e */ /* 0x000fe200000000ff */
[----:B------:R-:W-:Y:S01]  /*4b10*/  @!P2 FMUL R57, R57, 16777216 ;  /* 0x4b8000003939a820 */ /* 0x000fe20000400000 */
[----:B------:R-:W-:Y:S01]  /*4b20*/  MOV R33, 0x3dc6b27f ;  /* 0x3dc6b27f00217802 */ /* 0x000fe20000000f00 */
[----:B------:R-:W-:Y:S01]  /*4b30*/  @!P2 FMUL R56, R56, 16777216 ;  /* 0x4b8000003838a820 */ /* 0x000fe20000400000 */
[----:B------:R-:W-:Y:S01]  /*4b40*/  LOP3.LUT R32, R36, 0x10, RZ, 0x3c, !PT ;  /* 0x0000001024207812 */ /* 0x000fe200078e3cff */
[----:B0-----:R-:W-:Y:S01]  /*4b50*/  FMUL R30, R23, R53 ;  /* 0x00000035171e7220 */ /* 0x001fe20000400000 */
[----:B------:R-:W-:Y:S01]  /*4b60*/  FSETP.NEU.AND P2, PT, R7, RZ, PT ;  /* 0x000000ff0700720b */ /* 0x000fe20003f4d000 */
[----:B------:R-:W-:-:S02]  /*4b70*/  FMUL R31, R23, R52 ;  /* 0x00000034171f7220 */ /* 0x000fc40000400000 */
[C---:B------:R-:W-:Y:S02]  /*4b80*/  FMUL R34, R23.reuse, R65 ;  /* 0x0000004117227220 */ /* 0x040fe40000400000 */
[----:B------:R-:W-:Y:S01]  /*4b90*/  FMUL R35, R23, R64 ;  /* 0x0000004017237220 */ /* 0x000fe20000400000 */
[----:B------:R-:W-:Y:S01]  /*4ba0*/  F2FP.PACK_AB R31, R30, R31 ;  /* 0x0000001f1e1f723e */ /* 0x000fe200000000ff */
[----:B------:R-:W-:Y:S02]  /*4bb0*/  IMAD.IADD R13, R4, 0x1, -R13 ;  /* 0x00000001040d7824 */ /* 0x000fe400078e0a0d */
[----:B--2---:R-:W-:Y:S01]  /*4bc0*/  FMUL R22, R12, R81 ;  /* 0x000000510c167220 */ /* 0x004fe20000400000 */
[----:B------:R-:W-:Y:S01]  /*4bd0*/  F2FP.PACK_AB R30, R34, R35 ;  /* 0x00000023221e723e */ /* 0x000fe200000000ff */
[C---:B------:R-:W-:Y:S02]  /*4be0*/  FMUL R23, R12.reuse, R80 ;  /* 0x000000500c177220 */ /* 0x040fe40000400000 */
[----:B------:R-:W-:-:S02]  /*4bf0*/  FMUL R26, R12, R57 ;  /* 0x000000390c1a7220 */ /* 0x000fc40000400000 */
[----:B------:R-:W-:Y:S01]  /*4c00*/  FMUL R27, R12, R56 ;  /* 0x000000380c1b7220 */ /* 0x000fe20000400000 */
[----:B------:R-:W-:Y:S01]  /*4c10*/  F2FP.PACK_AB R23, R22, R23 ;  /* 0x000000171617723e */ /* 0x000fe200000000ff */
[----:B------:R-:W-:Y:S01]  /*4c20*/  FADD R13, R13, -1 ;  /* 0xbf8000000d0d7421 */ /* 0x000fe20000000000 */
[----:B------:R-:W-:Y:S01]  /*4c30*/  STS.64 [R36], R30 ;  /* 0x0000001e24007388 */ /* 0x000fe20000000a00 */
[----:B------:R-:W-:Y:S01]  /*4c40*/  FADD R20, R20, -1 ;  /* 0xbf80000014147421 */ /* 0x000fe20000000000 */
[----:B------:R-:W-:Y:S01]  /*4c50*/  F2FP.PACK_AB R22, R26, R27 ;  /* 0x0000001b1a16723e */ /* 0x000fe200000000ff */
[----:B------:R-:W-:Y:S01]  /*4c60*/  FFMA.FTZ R12, R13, R33, -0.16845393180847167969 ;  /* 0xbe2c7f300d0c7423 */ /* 0x000fe20000010021 */
[----:B------:R-:W-:Y:S01]  /*4c70*/  F2FP.PACK_AB R27, R18, R19 ;  /* 0x00000013121b723e */ /* 0x000fe200000000ff */
[----:B------:R-:W-:Y:S01]  /*4c80*/  IMAD.IADD R14, R7, 0x1, -R14 ;  /* 0x00000001070e7824 */ /* 0x000fe200078e0a0e */
[----:B------:R-:W-:Y:S01]  /*4c90*/  F2FP.PACK_AB R26, R24, R25 ;  /* 0x00000019181a723e */ /* 0x000fe200000000ff */
[----:B------:R0:W-:Y:S01]  /*4ca0*/  STS.64 [R36+0x200], R22 ;  /* 0x0002001624007388 */ /* 0x0001e20000000a00 */
[----:B------:R-:W-:-:S02]  /*4cb0*/  FFMA.FTZ R12, R13, R12, 0.1716887056827545166 ;  /* 0x3e2fcf2a0d0c7423 */ /* 0x000fc4000001000c */
[----:B------:R-:W-:Y:S01]  /*4cc0*/  IMAD.IADD R17, R38, 0x1, -R17 ;  /* 0x0000000126117824 */ /* 0x000fe200078e0a11 */
[----:B------:R1:W-:Y:S01]  /*4cd0*/  STS.64 [R32+0x800], R28 ;  /* 0x0008001c20007388 */ /* 0x0003e20000000a00 */
[C---:B------:R-:W-:Y:S02]  /*4ce0*/  FFMA.FTZ R12, R13.reuse, R12, -0.17900948226451873779 ;  /* 0xbe374e430d0c7423 */ /* 0x040fe4000001000c */
[----:B------:R-:W-:Y:S01]  /*4cf0*/  FADD R14, R14, -1 ;  /* 0xbf8000000e0e7421 */ /* 0x000fe20000000000 */
[----:B------:R-:W-:Y:S01]  /*4d00*/  STS.64 [R32+0xa00], R26 ;  /* 0x000a001a20007388 */ /* 0x000fe20000000a00 */
[----:B------:R-:W-:Y:S02]  /*4d10*/  FFMA.FTZ R12, R13, R12, 0.20512372255325317383 ;  /* 0x3e520bf40d0c7423 */ /* 0x000fe4000001000c */
[----:B------:R-:W-:Y:S01]  /*4d20*/  FADD R18, R17, -1 ;  /* 0xbf80000011127421 */ /* 0x000fe20000000000 */
[----:B------:R-:W-:Y:S01]  /*4d30*/  BAR.SYNC.DEFER_BLOCKING 0x0 ;  /* 0x0000000000007b1d */ /* 0x000fe20000010000 */
[----:B0-----:R-:W-:Y:S01]  /*4d40*/  FFMA.FTZ R23, R20, R33, -0.16845393180847167969 ;  /* 0xbe2c7f3014177423 */ /* 0x001fe20000010021 */
[C---:B------:R-:W-:Y:S01]  /*4d50*/  LOP3.LUT R22, R6.reuse, 0x10, RZ, 0x3c, !PT ;  /* 0x0000001006167812 */ /* 0x040fe200078e3cff */
[----:B------:R-:W-:Y:S01]  /*4d60*/  FFMA.FTZ R12, R13, R12, -0.24046532809734344482 ;  /* 0xbe763c8b0d0c7423 */ /* 0x000fe2000001000c */
[----:B-1----:R-:W-:Y:S01]  /*4d70*/  LOP3.LUT R28, R6, 0x18, RZ, 0x3c, !PT ;  /* 0x00000018061c7812 */ /* 0x002fe200078e3cff */
[----:B------:R-:W-:-:S02]  /*4d80*/  FFMA.FTZ R23, R20, R23, 0.1716887056827545166 ;  /* 0x3e2fcf2a14177423 */ /* 0x000fc40000010017 */
[C---:B------:R-:W-:Y:S02]  /*4d90*/  FFMA.FTZ R12, R13.reuse, R12, 0.28857114911079406738 ;  /* 0x3e93bf990d0c7423 */ /* 0x040fe4000001000c */
[----:B------:R-:W-:Y:S02]  /*4da0*/  FFMA.FTZ R23, R20, R23, -0.17900948226451873779 ;  /* 0xbe374e4314177423 */ /* 0x000fe40000010017 */
[----:B------:R-:W-:Y:S02]  /*4db0*/  FFMA.FTZ R17, R14, R33, -0.16845393180847167969 ;  /* 0xbe2c7f300e117423 */ /* 0x000fe40000010021 */
[C---:B------:R-:W-:Y:S02]  /*4dc0*/  FFMA.FTZ R23, R20.reuse, R23, 0.20512372255325317383 ;  /* 0x3e520bf414177423 */ /* 0x040fe40000010017 */
[----:B------:R-:W-:Y:S02]  /*4dd0*/  FFMA.FTZ R12, R13, R12, -0.36067417263984680176 ;  /* 0xbeb8aa490d0c7423 */ /* 0x000fe4000001000c */
[----:B------:R-:W-:-:S02]  /*4de0*/  FFMA.FTZ R23, R20, R23, -0.24046532809734344482 ;  /* 0xbe763c8b14177423 */ /* 0x000fc40000010017 */
[----:B------:R-:W-:Y:S02]  /*4df0*/  FFMA.FTZ R19, R18, R33, -0.16845393180847167969 ;  /* 0xbe2c7f3012137423 */ /* 0x000fe40000010021 */
[----:B------:R-:W-:Y:S02]  /*4e00*/  FFMA.FTZ R17, R14, R17, 0.1716887056827545166 ;  /* 0x3e2fcf2a0e117423 */ /* 0x000fe40000010011 */
[----:B------:R-:W-:Y:S01]  /*4e10*/  FFMA.FTZ R23, R20, R23, 0.28857114911079406738 ;  /* 0x3e93bf9914177423 */ /* 0x000fe20000010017 */
[----:B------:R-:W0:Y:S01]  /*4e20*/  LDS.64 R44, [R6] ;  /* 0x00000000062c7984 */ /* 0x000e220000000a00 */
[----:B------:R-:W-:Y:S02]  /*4e30*/  FFMA.FTZ R12, R13, R12, 0.48089820146560668945 ;  /* 0x3ef6384a0d0c7423 */ /* 0x000fe4000001000c */
[----:B------:R-:W-:Y:S01]  /*4e40*/  FFMA.FTZ R19, R18, R19, 0.1716887056827545166 ;  /* 0x3e2fcf2a12137423 */ /* 0x000fe20000010013 */
[----:B------:R-:W-:Y:S01]  /*4e50*/  LDS.64 R48, [R22] ;  /* 0x0000000016307984 */ /* 0x000fe20000000a00 */
[----:B------:R-:W-:-:S02]  /*4e60*/  FFMA.FTZ R17, R14, R17, -0.17900948226451873779 ;  /* 0xbe374e430e117423 */ /* 0x000fc40000010011 */
[----:B------:R-:W-:Y:S01]  /*4e70*/  FFMA.FTZ R23, R20, R23, -0.36067417263984680176 ;  /* 0xbeb8aa4914177423 */ /* 0x000fe20000010017 */
[----:B------:R-:W-:Y:S01]  /*4e80*/  LDS.64 R50, [R28] ;  /* 0x000000001c327984 */ /* 0x000fe20000000a00 */
[C---:B------:R-:W-:Y:S02]  /*4e90*/  FFMA.FTZ R12, R13.reuse, R12, -0.72134751081466674805 ;  /* 0xbf38aa3b0d0c7423 */ /* 0x040fe4000001000c */
[----:B------:R-:W-:Y:S02]  /*4ea0*/  FFMA.FTZ R19, R18, R19, -0.17900948226451873779 ;  /* 0xbe374e4312137423 */ /* 0x000fe40000010013 */
[----:B------:R-:W-:Y:S02]  /*4eb0*/  FFMA.FTZ R17, R14, R17, 0.20512372255325317383 ;  /* 0x3e520bf40e117423 */ /* 0x000fe40000010011 */
[----:B------:R-:W-:Y:S02]  /*4ec0*/  FFMA.FTZ R23, R20, R23, 0.48089820146560668945 ;  /* 0x3ef6384a14177423 */ /* 0x000fe40000010017 */
[----:B------:R-:W-:-:S02]  /*4ed0*/  FMUL R12, R13, R12 ;  /* 0x0000000c0d0c7220 */ /* 0x000fc40000400000 */
[----:B------:R-:W-:Y:S02]  /*4ee0*/  FFMA.FTZ R19, R18, R19, 0.20512372255325317383 ;  /* 0x3e520bf412137423 */ /* 0x000fe40000010013 */
[----:B------:R-:W-:Y:S02]  /*4ef0*/  FFMA.FTZ R17, R14, R17, -0.24046532809734344482 ;  /* 0xbe763c8b0e117423 */ /* 0x000fe40000010011 */
[----:B------:R-:W-:Y:S02]  /*4f00*/  FFMA.FTZ R23, R20, R23, -0.72134751081466674805 ;  /* 0xbf38aa3b14177423 */ /* 0x000fe40000010017 */
[----:B------:R-:W-:Y:S02]  /*4f10*/  FMUL R12, R13, R12 ;  /* 0x0000000c0d0c7220 */ /* 0x000fe40000400000 */
[----:B------:R-:W-:Y:S02]  /*4f20*/  FFMA.FTZ R19, R18, R19, -0.24046532809734344482 ;  /* 0xbe763c8b12137423 */ /* 0x000fe40000010013 */
[----:B------:R-:W-:-:S02]  /*4f30*/  FFMA.FTZ R17, R14, R17, 0.28857114911079406738 ;  /* 0x3e93bf990e117423 */ /* 0x000fc40000010011 */
[----:B------:R-:W-:Y:S02]  /*4f40*/  FMUL R23, R20, R23 ;  /* 0x0000001714177220 */ /* 0x000fe40000400000 */
[----:B------:R-:W-:Y:S02]  /*4f50*/  FFMA.FTZ R12, R13, 1.4426950216293334961, R12 ;  /* 0x3fb8aa3b0d0c7823 */ /* 0x000fe4000001000c */
[----:B------:R-:W-:Y:S02]  /*4f60*/  FFMA.FTZ R19, R18, R19, 0.28857114911079406738 ;  /* 0x3e93bf9912137423 */ /* 0x000fe40000010013 */
[----:B------:R-:W-:Y:S02]  /*4f70*/  FFMA.FTZ R17, R14, R17, -0.36067417263984680176 ;  /* 0xbeb8aa490e117423 */ /* 0x000fe40000010011 */
[----:B------:R-:W-:Y:S01]  /*4f80*/  FMUL R23, R20, R23 ;  /* 0x0000001714177220 */ /* 0x000fe20000400000 */
[----:B0-----:R-:W-:Y:S01]  /*4f90*/  STG.E.U16 [R2.64], R44 ;  /* 0x0000002c02007986 */ /* 0x001fe2000c101506 */
[----:B------:R-:W-:-:S02]  /*4fa0*/  @P0 IMAD.MOV.U32 R13, RZ, RZ, 0x7f800000 ;  /* 0x7f800000ff0d0424 */ /* 0x000fc400078e00ff */
[----:B------:R-:W-:Y:S02]  /*4fb0*/  FADD R11, R11, R12 ;  /* 0x0000000c0b0b7221 */ /* 0x000fe40000000000 */
[----:B------:R-:W-:Y:S02]  /*4fc0*/  FFMA.FTZ R19, R18, R19, -0.36067417263984680176 ;  /* 0xbeb8aa4912137423 */ /* 0x000fe40000010013 */
[----:B------:R-:W-:Y:S02]  /*4fd0*/  FFMA.FTZ R17, R14, R17, 0.48089820146560668945 ;  /* 0x3ef6384a0e117423 */ /* 0x000fe40000010011 */
[----:B------:R-:W-:Y:S02]  /*4fe0*/  FFMA.FTZ R20, R20, 1.4426950216293334961, R23 ;  /* 0x3fb8aa3b14147823 */ /* 0x000fe40000010017 */
[----:B------:R-:W-:Y:S01]  /*4ff0*/  @P0 FFMA.FTZ R11, R4, R13, +INF ;  /* 0x7f800000040b0423 */ /* 0x000fe2000001000d */
[----:B------:R-:W-:Y:S01]  /*5000*/  @P5 MOV R13, 0x7f800000 ;  /* 0x7f800000000d5802 */ /* 0x000fe20000000f00 */
[----:B------:R-:W-:Y:S01]  /*5010*/  @P4 IMAD.MOV.U32 R4, RZ, RZ, 0x7f800000 ;  /* 0x7f800000ff044424 */ /* 0x000fe200078e00ff */
[----:B------:R-:W-:Y:S01]  /*5020*/  FSETP.NEU.AND P0, PT, R37, RZ, PT ;  /* 0x000000ff2500720b */ /* 0x000fe20003f0d000 */
[----:B------:R-:W-:-:S02]  /*5030*/  FFMA.FTZ R19, R18, R19, 0.48089820146560668945 ;  /* 0x3ef6384a12137423 */ /* 0x000fc40000010013 */
[----:B------:R-:W-:Y:S02]  /*5040*/  FFMA.FTZ R17, R14, R17, -0.72134751081466674805 ;  /* 0xbf38aa3b0e117423 */ /* 0x000fe40000010011 */
[----:B------:R-:W-:Y:S02]  /*5050*/  FADD R42, R21, R20 ;  /* 0x00000014152a7221 */ /* 0x000fe40000000000 */
[----:B------:R-:W-:Y:S01]  /*5060*/  @P4 FFMA.FTZ R42, R37, R4, +INF ;  /* 0x7f800000252a4423 */ /* 0x000fe20000010004 */
[----:B------:R-:W-:Y:S01]  /*5070*/  LOP3.LUT R4, R6, 0x8, RZ, 0x3c, !PT ;  /* 0x0000000806047812 */ /* 0x000fe200078e3cff */
[----:B------:R-:W-:Y:S02]  /*5080*/  FFMA.FTZ R19, R18, R19, -0.72134751081466674805 ;  /* 0xbf38aa3b12137423 */ /* 0x000fe40000010013 */
[----:B------:R-:W-:Y:S02]  /*5090*/  FMUL R17, R14, R17 ;  /* 0x000000110e117220 */ /* 0x000fe40000400000 */
[----:B------:R0:W1:Y:S01]  /*50a0*/  LDS.64 R46, [R4] ;  /* 0x00000000042e7984 */ /* 0x0000620000000a00 */
[----:B------:R-:W-:-:S02]  /*50b0*/  FMUL R19, R18, R19 ;  /* 0x0000001312137220 */ /* 0x000fc40000400000 */
[----:B------:R-:W-:Y:S02]  /*50c0*/  FMUL R17, R14, R17 ;  /* 0x000000110e117220 */ /* 0x000fe40000400000 */
[----:B------:R-:W-:Y:S02]  /*50d0*/  FMUL R19, R18, R19 ;  /* 0x0000001312137220 */ /* 0x000fe40000400000 */
[----:B------:R-:W-:Y:S01]  /*50e0*/  FFMA.FTZ R14, R14, 1.4426950216293334961, R17 ;  /* 0x3fb8aa3b0e0e7823 */ /* 0x000fe20000010011 */
[----:B0-----:R-:W-:Y:S01]  /*50f0*/  PRMT R4, R44, 0x7632, R4 ;  /* 0x000076322c047816 */ /* 0x001fe20000000004 */
[----:B------:R-:W-:Y:S02]  /*5100*/  @P1 IMAD.MOV.U32 R12, RZ, RZ, 0x7f800000 ;  /* 0x7f800000ff0c1424 */ /* 0x000fe400078e00ff */
[----:B------:R-:W-:Y:S02]  /*5110*/  FFMA.FTZ R19, R18, 1.4426950216293334961, R19 ;  /* 0x3fb8aa3b12137823 */ /* 0x000fe40000010013 */
[----:B------:R-:W-:-:S02]  /*5120*/  FADD R40, R15, R14 ;  /* 0x0000000e0f287221 */ /* 0x000fc40000000000 */
[----:B------:R-:W-:Y:S01]  /*5130*/  @P1 FFMA.FTZ R40, R7, R12, +INF ;  /* 0x7f80000007281423 */ /* 0x000fe2000001000c */
[C---:B------:R-:W-:Y:S01]  /*5140*/  SHF.L.U32 R7, R43.reuse, 0x1, RZ ;  /* 0x000000012b077819 */ /* 0x040fe200000006ff */
[----:B------:R-:W-:Y:S01]  /*5150*/  IMAD R21, R43, 0x6, RZ ;  /* 0x000000062b157824 */ /* 0x000fe200078e02ff */
[----:B------:R-:W-:Y:S01]  /*5160*/  FSETP.NEU.AND P1, PT, R38, RZ, PT ;  /* 0x000000ff2600720b */ /* 0x000fe20003f2d000 */
[----:B------:R-:W-:Y:S01]  /*5170*/  FADD R41, R16, R19 ;  /* 0x0000001310297221 */ /* 0x000fe20000000000 */
[-C--:B------:R-:W-:Y:S01]  /*5180*/  IADD3 R12, P4, R7, R2.reuse, RZ ;  /* 0x00000002070c7210 */ /* 0x080fe20007f9e0ff */
[----:B------:R-:W-:Y:S01]  /*5190*/  @P5 FFMA.FTZ R41, R38, R13, +INF ;  /* 0x7f80000026295423 */ /* 0x000fe2000001000d */
[CC--:B------:R-:W-:Y:S01]  /*51a0*/  LEA R6, P5, R43.reuse, R2.reuse, 0x2 ;  /* 0x000000022b067211 */ /* 0x0c0fe200078a10ff */
[----:B------:R-:W-:Y:S01]  /*51b0*/  IMAD R15, R43, 0x3, RZ ;  /* 0x000000032b0f7824 */ /* 0x000fe200078e02ff */
[-C--:B------:R-:W-:Y:S01]  /*51c0*/  IADD3 R14, P6, R21, R2.reuse, RZ ;  /* 0x00000002150e7210 */ /* 0x080fe20007fde0ff */
[C---:B------:R-:W-:Y:S01]  /*51d0*/  IMAD R29, R43.reuse, 0xa, RZ ;  /* 0x0000000a2b1d7824 */ /* 0x040fe200078e02ff */
[CC--:B------:R-:W-:Y:S01]  /*51e0*/  LEA.HI.X.SX32 R13, R43.reuse, R3.reuse, 0x1, P4 ;  /* 0x000000032b0d7211 */ /* 0x0c0fe200020f0eff */
[----:B------:R-:W-:Y:S01]  /*51f0*/  IMAD R33, R43, 0xc, RZ ;  /* 0x0000000c2b217824 */ /* 0x000fe200078e02ff */
[-C--:B------:R-:W-:Y:S01]  /*5200*/  LEA.HI.X.SX32 R7, R7, R3.reuse, 0x1, P5 ;  /* 0x0000000307077211 */ /* 0x080fe200028f0eff */
[----:B------:R-:W-:Y:S01]  /*5210*/  IMAD.SHL.U32 R17, R43, 0x4, RZ ;  /* 0x000000042b117824 */ /* 0x000fe200078e00ff */
[-C--:B------:R-:W-:Y:S01]  /*5220*/  LEA.HI.X.SX32 R15, R15, R3.reuse, 0x1, P6 ;  /* 0x000000030f0f7211 */ /* 0x080fe200030f0eff */
[C---:B------:R-:W-:Y:S01]  /*5230*/  IMAD R19, R43.reuse, 0x5, RZ ;  /* 0x000000052b137824 */ /* 0x040fe200078e02ff */
[CC--:B------:R-:W-:Y:S01]  /*5240*/  LEA R16, P4, R43.reuse, R2.reuse, 0x3 ;  /* 0x000000022b107211 */ /* 0x0c0fe200078818ff */
[----:B------:R-:W-:Y:S01]  /*5250*/  IMAD R37, R43, 0xe, RZ ;  /* 0x0000000e2b257824 */ /* 0x000fe200078e02ff */
[-C--:B------:R-:W-:Y:S01]  /*5260*/  IADD3 R18, P5, R29, R2.reuse, RZ ;  /* 0x000000021d127210 */ /* 0x080fe20007fbe0ff */
[----:B------:R-:W-:Y:S01]  /*5270*/  IMAD R53, R43, 0x12, RZ ;  /* 0x000000122b357824 */ /* 0x000fe200078e02ff */
[-C--:B------:R-:W-:Y:S01]  /*5280*/  IADD3 R20, P6, R33, R2.reuse, RZ ;  /* 0x0000000221147210 */ /* 0x080fe20007fde0ff */
[----:B------:R-:W-:Y:S01]  /*5290*/  IMAD R23, R43, 0x7, RZ ;  /* 0x000000072b177824 */ /* 0x000fe200078e02ff */
[-C--:B------:R-:W-:Y:S01]  /*52a0*/  LEA.HI.X.SX32 R17, R17, R3.reuse, 0x1, P4 ;  /* 0x0000000311117211 */ /* 0x080fe200020f0eff */
[----:B------:R-:W-:Y:S01]  /*52b0*/  IMAD.SHL.U32 R25, R43, 0x8, RZ ;  /* 0x000000082b197824 */ /* 0x000fe200078e00ff */
[-C--:B------:R-:W-:Y:S01]  /*52c0*/  LEA.HI.X.SX32 R19, R19, R3.reuse, 0x1, P5 ;  /* 0x0000000313137211 */ /* 0x080fe200028f0eff */
[----:B------:R-:W-:Y:S01]  /*52d0*/  IMAD R27, R43, 0x9, RZ ;  /* 0x000000092b1b7824 */ /* 0x000fe200078e02ff */
[-C--:B------:R-:W-:Y:S01]  /*52e0*/  LEA.HI.X.SX32 R21, R21, R3.reuse, 0x1, P6 ;  /* 0x0000000315157211 */ /* 0x080fe200030f0eff */
[----:B------:R-:W-:Y:S01]  /*52f0*/  IMAD R55, R43, 0x14, RZ ;  /* 0x000000142b377824 */ /* 0x000fe200078e02ff */
[-C--:B------:R-:W-:Y:S01]  /*5300*/  IADD3 R22, P4, R37, R2.reuse, RZ ;  /* 0x0000000225167210 */ /* 0x080fe20007f9e0ff */
[C---:B------:R-:W-:Y:S01]  /*5310*/  IMAD R57, R43.reuse, 0x16, RZ ;  /* 0x000000162b397824 */ /* 0x040fe200078e02ff */
[CC--:B------:R-:W-:Y:S01]  /*5320*/  LEA R24, P5, R43.reuse, R2.reuse, 0x4 ;  /* 0x000000022b187211 */ /* 0x0c0fe200078a20ff */
[----:B------:R-:W-:Y:S01]  /*5330*/  IMAD R59, R43, 0x18, RZ ;  /* 0x000000182b3b7824 */ /* 0x000fe200078e02ff */
[-C--:B------:R-:W-:Y:S01]  /*5340*/  IADD3 R26, P6, R53, R2.reuse, RZ ;  /* 0x00000002351a7210 */ /* 0x080fe20007fde0ff */
[----:B------:R-:W-:Y:S01]  /*5350*/  IMAD R31, R43, 0xb, RZ ;  /* 0x0000000b2b1f7824 */ /* 0x000fe200078e02ff */
[-C--:B------:R-:W-:Y:S01]  /*5360*/  LEA.HI.X.SX32 R23, R23, R3.reuse, 0x1, P4 ;  /* 0x0000000317177211 */ /* 0x080fe200020f0eff */
[----:B------:R-:W-:Y:S01]  /*5370*/  IMAD R65, R43, 0x1e, RZ ;  /* 0x0000001e2b417824 */ /* 0x000fe200078e02ff */
[-C--:B------:R-:W-:Y:S01]  /*5380*/  LEA.HI.X.SX32 R25, R25, R3.reuse, 0x1, P5 ;  /* 0x0000000319197211 */ /* 0x080fe200028f0eff */
[----:B------:R-:W-:Y:S01]  /*5390*/  IMAD R35, R43, 0xd, RZ ;  /* 0x0000000d2b237824 */ /* 0x000fe200078e02ff */
[----:B------:R-:W-:Y:S01]  /*53a0*/  LEA.HI.X.SX32 R27, R27, R3, 0x1, P6 ;  /* 0x000000031b1b7211 */ /* 0x000fe200030f0eff */
[----:B------:R-:W-:Y:S01]  /*53b0*/  STG.E.U16 [R12.64], R4 ;  /* 0x000000040c007986 */ /* 0x000fe2000c101506 */
[----:B------:R-:W-:-:S02]  /*53c0*/  IADD3 R28, P4, R55, R2, RZ ;  /* 0x00000002371c7210 */ /* 0x000fc40007f9e0ff */
[-C--:B------:R-:W-:Y:S01]  /*53d0*/  IADD3 R30, P5, R57, R2.reuse, RZ ;  /* 0x00000002391e7210 */ /* 0x080fe20007fbe0ff */
[----:B-1----:R0:W-:Y:S01]  /*53e0*/  STG.E.U16 [R6.64], R46 ;  /* 0x0000002e06007986 */ /* 0x0021e2000c101506 */
[-C--:B------:R-:W-:Y:S02]  /*53f0*/  IADD3 R32, P6, R59, R2.reuse, RZ ;  /* 0x000000023b207210 */ /* 0x080fe40007fde0ff */
[-C--:B------:R-:W-:Y:S02]  /*5400*/  LEA.HI.X.SX32 R29, R29, R3.reuse, 0x1, P4 ;  /* 0x000000031d1d7211 */ /* 0x080fe400020f0eff */
[-C--:B------:R-:W-:Y:S02]  /*5410*/  LEA.HI.X.SX32 R31, R31, R3.reuse, 0x1, P5 ;  /* 0x000000031f1f7211 */ /* 0x080fe400028f0eff */
[----:B------:R-:W-:Y:S02]  /*5420*/  LEA.HI.X.SX32 R33, R33, R3, 0x1, P6 ;  /* 0x0000000321217211 */ /* 0x000fe400030f0eff */
[----:B------:R-:W-:-:S02]  /*5430*/  IADD3 R34, P4, R61, R2, RZ ;  /* 0x000000023d227210 */ /* 0x000fc40007f9e0ff */
[-C--:B------:R-:W-:Y:S02]  /*5440*/  IADD3 R36, P5, R63, R2.reuse, RZ ;  /* 0x000000023f247210 */ /* 0x080fe40007fbe0ff */
[----:B------:R-:W-:Y:S02]  /*5450*/  IADD3 R38, P6, R65, R2, RZ ;  /* 0x0000000241267210 */ /* 0x000fe40007fde0ff */
[-C--:B------:R-:W-:Y:S02]  /*5460*/  LEA.HI.X.SX32 R35, R35, R3.reuse, 0x1, P4 ;  /* 0x0000000323237211 */ /* 0x080fe400020f0eff */
[-C--:B------:R-:W-:Y:S02]  /*5470*/  LEA.HI.X.SX32 R37, R37, R3.reuse, 0x1, P5 ;  /* 0x0000000325257211 */ /* 0x080fe400028f0eff */
[----:B------:R-:W-:Y:S02]  /*5480*/  LEA.HI.X.SX32 R39, R39, R3, 0x1, P6 ;  /* 0x0000000327277211 */ /* 0x000fe400030f0eff */
[----:B------:R-:W-:-:S02]  /*5490*/  PRMT R3, R46, 0x7632, R3 ;  /* 0x000076322e037816 */ /* 0x000fc40000000003 */
[----:B0-----:R-:W-:Y:S02]  /*54a0*/  PRMT R7, R48, 0x7632, R7 ;  /* 0x0000763230077816 */ /* 0x001fe40000000007 */
[----:B------:R-:W-:Y:S01]  /*54b0*/  PRMT R13, R50, 0x7632, R13 ;  /* 0x00007632320d7816 */ /* 0x000fe2000000000d */
[----:B------:R0:W-:Y:S01]  /*54c0*/  STG.E.U16 [R14.64], R3 ;  /* 0x000000030e007986 */ /* 0x0001e2000c101506 */
[----:B------:R-:W-:Y:S02]  /*54d0*/  PRMT R6, R47, 0x7632, R6 ;  /* 0x000076322f067816 */ /* 0x000fe40000000006 */
[----:B------:R-:W-:Y:S01]  /*54e0*/  FSEL R4, R11, -INF , P3 ;  /* 0xff8000000b047808 */ /* 0x000fe20001800000 */
[----:B------:R1:W-:Y:S01]  /*54f0*/  STG.E.U16 [R16.64], R48 ;  /* 0x0000003010007986 */ /* 0x0003e2000c101506 */
[----:B------:R-:W-:Y:S02]  /*5500*/  FSEL R2, R41, -INF , P1 ;  /* 0xff80000029027808 */ /* 0x000fe40000800000 */
[----:B------:R-:W-:Y:S01]  /*5510*/  LOP3.LUT R11, R62, 0xf8, RZ, 0xc0, !PT ;  /* 0x000000f83e0b7812 */ /* 0x000fe200078ec0ff */
[----:B------:R2:W-:Y:S01]  /*5520*/  STG.E.U16 [R18.64], R7 ;  /* 0x0000000712007986 */ /* 0x0005e2000c101506 */
[----:B------:R-:W-:Y:S01]  /*5530*/  FFMA R4, R4, 0.69314718246459960938, R5 ;  /* 0x3f31721804047823 */ /* 0x000fe20000000005 */
[----:B0-----:R-:W-:-:S02]  /*5540*/  PRMT R15, R45, 0x7632, R15 ;  /* 0x000076322d0f7816 */ /* 0x001fc4000000000f */
[----:B------:R-:W-:Y:S01]  /*5550*/  STG.E.U16 [R20.64], R50 ;  /* 0x0000003214007986 */ /* 0x000fe2000c101506 */
[----:B------:R-:W-:Y:S02]  /*5560*/  FSEL R3, R40, -INF , P2 ;  /* 0xff80000028037808 */ /* 0x000fe40001000000 */
[----:B-1----:R-:W-:Y:S01]  /*5570*/  PRMT R17, R49, 0x7632, R17 ;  /* 0x0000763231117816 */ /* 0x002fe20000000011 */
[----:B------:R-:W-:Y:S02]  /*5580*/  STG.E.U16 [R22.64], R13 ;  /* 0x0000000d16007986 */ /* 0x000fe4000c101506 */
[----:B------:R-:W-:Y:S01]  /*5590*/  FFMA R5, R3, 0.69314718246459960938, R8 ;  /* 0x3f31721803057823 */ /* 0x000fe20000000008 */
[----:B--2---:R-:W-:Y:S01]  /*55a0*/  PRMT R19, R51, 0x7632, R19 ;  /* 0x0000763233137816 */ /* 0x004fe20000000013 */
[----:B------:R-:W-:Y:S01]  /*55b0*/  STG.E.U16 [R24.64], R45 ;  /* 0x0000002d18007986 */ /* 0x000fe2000c101506 */
[----:B------:R-:W-:-:S03]  /*55c0*/  FSEL R7, R42, -INF , P0 ;  /* 0xff8000002a077808 */ /* 0x000fc60000000000 */
[----:B------:R-:W-:Y:S02]  /*55d0*/  STG.E.U16 [R26.64], R15 ;  /* 0x0000000f1a007986 */ /* 0x000fe4000c101506 */
[----:B------:R-:W-:Y:S02]  /*55e0*/  FFMA R7, R7, 0.69314718246459960938, R10 ;  /* 0x3f31721807077823 */ /* 0x000fe4000000000a */
[----:B------:R-:W-:Y:S01]  /*55f0*/  STG.E.U16 [R28.64], R47 ;  /* 0x0000002f1c007986 */ /* 0x000fe2000c101506 */
[----:B------:R-:W-:-:S03]  /*5600*/  IMAD.SHL.U32 R10, R162, 0x4, RZ ;  /* 0x00000004a20a7824 */ /* 0x000fc600078e00ff */
[----:B------:R0:W-:Y:S04]  /*5610*/  STG.E.U16 [R30.64], R6 ;  /* 0x000000061e007986 */ /* 0x0001e8000c101506 */
[----:B------:R-:W-:Y:S04]  /*5620*/  STG.E.U16 [R32.64], R49 ;  /* 0x0000003120007986 */ /* 0x000fe8000c101506 */
[----:B------:R-:W-:Y:S04]  /*5630*/  STG.E.U16 [R34.64], R17 ;  /* 0x0000001122007986 */ /* 0x000fe8000c101506 */
[----:B------:R-:W-:Y:S01]  /*5640*/  STG.E.U16 [R36.64], R51 ;  /* 0x0000003324007986 */ /* 0x000fe2000c101506 */
[----:B0-----:R-:W-:-:S02]  /*5650*/  FFMA R6, R2, 0.69314718246459960938, R9 ;  /* 0x3f31721802067823 */ /* 0x001fc40000000009 */
[----:B------:R-:W-:Y:S01]  /*5660*/  IMAD R2, R60, c[0x0][0x1cc], RZ ;  /* 0x000073003c027a24 */ /* 0x000fe200078e02ff */
[----:B------:R-:W-:Y:S01]  /*5670*/  STG.E.U16 [R38.64], R19 ;  /* 0x0000001326007986 */ /* 0x000fe2000c101506 */
[----:B------:R-:W-:-:S03]  /*5680*/  IMAD.HI R9, R162, 0x4, RZ ;  /* 0x00000004a2097827 */ /* 0x000fc600078e02ff */
[----:B------:R-:W-:Y:S01]  /*5690*/  BAR.SYNC.DEFER_BLOCKING 0x0 ;  /* 0x0000000000007b1d */ /* 0x000fe20000010000 */
[C---:B------:R-:W-:Y:S01]  /*56a0*/  SHF.L.U32 R3, R2.reuse, 0x2, RZ ;  /* 0x0000000202037819 */ /* 0x040fe200000006ff */
[----:B------:R-:W-:-:S03]  /*56b0*/  IMAD.HI R8, R2, 0x4, RZ ;  /* 0x0000000402087827 */ /* 0x000fc600078e02ff */
[----:B------:R-:W-:-:S04]  /*56c0*/  IADD3 R2, P0, P1, R10, c[0x0][0x180], R3 ;  /* 0x000060000a027a10 */ /* 0x000fc8000791e003 */
[----:B------:R-:W-:Y:S01]  /*56d0*/  IADD3.X R3, R9, c[0x0][0x184], R8, P0, P1 ;  /* 0x0000610009037a10 */ /* 0x000fe200007e2408 */
[----:B------:R-:W-:Y:S04]  /*56e0*/  STS.64 [R11], R4 ;  /* 0x000000040b007388 */ /* 0x000fe80000000a00 */
[----:B------:R-:W-:Y:S04]  /*56f0*/  STS.64 [R11+0x100], R6 ;  /* 0x000100060b007388 */ /* 0x000fe80000000a00 */
[----:B------:R-:W-:Y:S06]  /*5700*/  BAR.SYNC.DEFER_BLOCKING 0x0 ;  /* 0x0000000000007b1d */ /* 0x000fec0000010000 */
[----:B------:R-:W0:Y:S04]  /*5710*/  LDS R13, [R0] ;  /* 0x00000000000d7984 */ /* 0x000e280000000800 */
[----:B0-----:R-:W-:Y:S01]  /*5720*/  STG.E [R2.64], R13 ;  /* 0x0000000d02007986 */ /* 0x001fe2000c101906 */
[----:B------:R-:W-:Y:S05]  /*5730*/  EXIT ;  /* 0x000000000000794d */ /* 0x000fea0003800000 */
.L_x_2:
[----:B------:R-:W-:-:S00]  /*5740*/  BRA `(.L_x_2) ;  /* 0xfffffff000007947 */ /* 0x000fc0000383ffff */
[----:B------:R-:W-:-:S00]  /*5750*/  NOP ;  /* 0x0000000000007918 */ /* 0x000fc00000000000 */
        /* <DEDUP_REMOVED lines=10> */
.L_x_3:


//--------------------- .nv.global.init           --------------------------
	.section	.nv.global.init,"aw",@progbits
.nv.global.init:
	.type		_$_str,@object
	.size		_$_str,(.L_0 - _$_str)
_$_str:
        /*0000*/ 	.byte	0x5f, 0x5f, 0x43, 0x55, 0x44, 0x41, 0x5f, 0x46, 0x54, 0x5a, 0x00
.L_0:


//--------------------- .nv.shared.attn_fwd       --------------------------
	.section	.nv.shared.attn_fwd,"aw",@nobits
	.sectionflags	@""
	.align	16
